//
// Generated by NVIDIA NVVM Compiler
//
// Compiler Build ID: CL-36424714
// Cuda compilation tools, release 13.0, V13.0.88
// Based on NVVM 20.0.0
//

.version 9.0
.target sm_100
.address_size 64

	// .globl	calculate_gravity

.visible .entry calculate_gravity(
	.param .u64 .ptr .align 1 calculate_gravity_param_0,
	.param .u64 .ptr .align 1 calculate_gravity_param_1,
	.param .u64 .ptr .align 1 calculate_gravity_param_2,
	.param .u64 .ptr .align 1 calculate_gravity_param_3,
	.param .u64 .ptr .align 1 calculate_gravity_param_4,
	.param .u32 calculate_gravity_param_5,
	.param .f32 calculate_gravity_param_6
)
{
	.reg .pred 	%p<33>;
	.reg .b32 	%r<45>;
	.reg .b32 	%f<346>;
	.reg .b64 	%rd<68>;
	.reg .b64 	%fd<46>;

	ld.param.u64 	%rd30, [calculate_gravity_param_0];
	ld.param.u64 	%rd31, [calculate_gravity_param_1];
	ld.param.u64 	%rd29, [calculate_gravity_param_3];
	ld.param.u64 	%rd32, [calculate_gravity_param_4];
	ld.param.u32 	%r24, [calculate_gravity_param_5];
	ld.param.f32 	%f133, [calculate_gravity_param_6];
	cvta.to.global.u64 	%rd1, %rd32;
	cvta.to.global.u64 	%rd2, %rd31;
	cvta.to.global.u64 	%rd3, %rd30;
	mov.u32 	%r25, %ctaid.x;
	mov.u32 	%r26, %ntid.x;
	mov.u32 	%r27, %tid.x;
	mad.lo.s32 	%r1, %r25, %r26, %r27;
	setp.gt.s32 	%p1, %r1, %r24;
	@%p1 bra 	$L__BB0_51;
	mul.wide.s32 	%rd33, %r1, 4;
	add.s64 	%rd34, %rd3, %rd33;
	ld.global.f32 	%f1, [%rd34];
	add.s64 	%rd35, %rd2, %rd33;
	ld.global.f32 	%f2, [%rd35];
	add.s64 	%rd36, %rd1, %rd33;
	ld.global.f32 	%f3, [%rd36];
	setp.lt.s32 	%p2, %r1, 1;
	mov.f32 	%f296, 0f00000000;
	mov.b32 	%r43, 0;
	mov.f32 	%f297, %f296;
	@%p2 bra 	$L__BB0_23;
	mul.f32 	%f4, %f133, %f3;
	min.s32 	%r30, %r1, %r24;
	max.s32 	%r43, %r30, 1;
	setp.lt.s32 	%p3, %r30, 4;
	mov.f32 	%f297, 0f00000000;
	mov.b32 	%r38, 0;
	mov.f32 	%f296, %f297;
	@%p3 bra 	$L__BB0_13;
	and.b32  	%r31, %r43, 2147483644;
	neg.s32 	%r36, %r31;
	add.s64 	%rd64, %rd3, 8;
	add.s64 	%rd63, %rd2, 8;
	add.s64 	%rd62, %rd1, 8;
	mov.f32 	%f297, 0f00000000;
$L__BB0_4:
	.pragma "nounroll";
	ld.global.f32 	%f138, [%rd64+-8];
	sub.f32 	%f7, %f1, %f138;
	ld.global.f32 	%f139, [%rd63+-8];
	sub.f32 	%f140, %f2, %f139;
	mul.f32 	%f141, %f140, %f140;
	fma.rn.f32 	%f142, %f7, %f7, %f141;
	cvt.f64.f32 	%fd1, %f142;
	add.f64 	%fd2, %fd1, 0d3EB0C6F7A0B5ED8D;
	cvt.rn.f32.f64 	%f8, %fd2;
	sqrt.rn.f32 	%f9, %f8;
	cvt.f64.f32 	%fd3, %f9;
	setp.lt.f64 	%p4, %fd3, 0d3F50624DD2F1A9FC;
	@%p4 bra 	$L__BB0_6;
	ld.global.f32 	%f143, [%rd62+-8];
	mul.f32 	%f144, %f4, %f143;
	div.rn.f32 	%f145, %f144, %f8;
	div.rn.f32 	%f146, %f7, %f9;
	mul.f32 	%f147, %f146, %f145;
	sub.f32 	%f296, %f296, %f147;
	sub.f32 	%f297, %f297, %f147;
$L__BB0_6:
	ld.global.f32 	%f148, [%rd64+-4];
	sub.f32 	%f14, %f1, %f148;
	ld.global.f32 	%f149, [%rd63+-4];
	sub.f32 	%f150, %f2, %f149;
	mul.f32 	%f151, %f150, %f150;
	fma.rn.f32 	%f152, %f14, %f14, %f151;
	cvt.f64.f32 	%fd4, %f152;
	add.f64 	%fd5, %fd4, 0d3EB0C6F7A0B5ED8D;
	cvt.rn.f32.f64 	%f15, %fd5;
	sqrt.rn.f32 	%f16, %f15;
	cvt.f64.f32 	%fd6, %f16;
	setp.lt.f64 	%p5, %fd6, 0d3F50624DD2F1A9FC;
	@%p5 bra 	$L__BB0_8;
	ld.global.f32 	%f153, [%rd62+-4];
	mul.f32 	%f154, %f4, %f153;
	div.rn.f32 	%f155, %f154, %f15;
	div.rn.f32 	%f156, %f14, %f16;
	mul.f32 	%f157, %f156, %f155;
	sub.f32 	%f296, %f296, %f157;
	sub.f32 	%f297, %f297, %f157;
$L__BB0_8:
	ld.global.f32 	%f158, [%rd64];
	sub.f32 	%f21, %f1, %f158;
	ld.global.f32 	%f159, [%rd63];
	sub.f32 	%f160, %f2, %f159;
	mul.f32 	%f161, %f160, %f160;
	fma.rn.f32 	%f162, %f21, %f21, %f161;
	cvt.f64.f32 	%fd7, %f162;
	add.f64 	%fd8, %fd7, 0d3EB0C6F7A0B5ED8D;
	cvt.rn.f32.f64 	%f22, %fd8;
	sqrt.rn.f32 	%f23, %f22;
	cvt.f64.f32 	%fd9, %f23;
	setp.lt.f64 	%p6, %fd9, 0d3F50624DD2F1A9FC;
	@%p6 bra 	$L__BB0_10;
	ld.global.f32 	%f163, [%rd62];
	mul.f32 	%f164, %f4, %f163;
	div.rn.f32 	%f165, %f164, %f22;
	div.rn.f32 	%f166, %f21, %f23;
	mul.f32 	%f167, %f166, %f165;
	sub.f32 	%f296, %f296, %f167;
	sub.f32 	%f297, %f297, %f167;
$L__BB0_10:
	ld.global.f32 	%f168, [%rd64+4];
	sub.f32 	%f28, %f1, %f168;
	ld.global.f32 	%f169, [%rd63+4];
	sub.f32 	%f170, %f2, %f169;
	mul.f32 	%f171, %f170, %f170;
	fma.rn.f32 	%f172, %f28, %f28, %f171;
	cvt.f64.f32 	%fd10, %f172;
	add.f64 	%fd11, %fd10, 0d3EB0C6F7A0B5ED8D;
	cvt.rn.f32.f64 	%f29, %fd11;
	sqrt.rn.f32 	%f30, %f29;
	cvt.f64.f32 	%fd12, %f30;
	setp.lt.f64 	%p7, %fd12, 0d3F50624DD2F1A9FC;
	@%p7 bra 	$L__BB0_12;
	ld.global.f32 	%f173, [%rd62+4];
	mul.f32 	%f174, %f4, %f173;
	div.rn.f32 	%f175, %f174, %f29;
	div.rn.f32 	%f176, %f28, %f30;
	mul.f32 	%f177, %f176, %f175;
	sub.f32 	%f296, %f296, %f177;
	sub.f32 	%f297, %f297, %f177;
$L__BB0_12:
	and.b32  	%r38, %r43, 2147483644;
	add.s32 	%r36, %r36, 4;
	add.s64 	%rd64, %rd64, 16;
	add.s64 	%rd63, %rd63, 16;
	add.s64 	%rd62, %rd62, 16;
	setp.ne.s32 	%p8, %r36, 0;
	@%p8 bra 	$L__BB0_4;
$L__BB0_13:
	and.b32  	%r8, %r43, 3;
	setp.eq.s32 	%p9, %r8, 0;
	@%p9 bra 	$L__BB0_23;
	setp.eq.s32 	%p10, %r8, 1;
	@%p10 bra 	$L__BB0_20;
	mul.wide.u32 	%rd37, %r38, 4;
	add.s64 	%rd13, %rd3, %rd37;
	ld.global.f32 	%f179, [%rd13];
	sub.f32 	%f39, %f1, %f179;
	add.s64 	%rd14, %rd2, %rd37;
	ld.global.f32 	%f180, [%rd14];
	sub.f32 	%f181, %f2, %f180;
	mul.f32 	%f182, %f181, %f181;
	fma.rn.f32 	%f183, %f39, %f39, %f182;
	cvt.f64.f32 	%fd13, %f183;
	add.f64 	%fd14, %fd13, 0d3EB0C6F7A0B5ED8D;
	cvt.rn.f32.f64 	%f40, %fd14;
	sqrt.rn.f32 	%f41, %f40;
	cvt.f64.f32 	%fd15, %f41;
	setp.lt.f64 	%p11, %fd15, 0d3F50624DD2F1A9FC;
	add.s64 	%rd15, %rd1, %rd37;
	@%p11 bra 	$L__BB0_17;
	ld.global.f32 	%f184, [%rd15];
	mul.f32 	%f185, %f4, %f184;
	div.rn.f32 	%f186, %f185, %f40;
	div.rn.f32 	%f187, %f39, %f41;
	mul.f32 	%f188, %f187, %f186;
	sub.f32 	%f296, %f296, %f188;
	sub.f32 	%f297, %f297, %f188;
$L__BB0_17:
	ld.global.f32 	%f189, [%rd13+4];
	sub.f32 	%f46, %f1, %f189;
	ld.global.f32 	%f190, [%rd14+4];
	sub.f32 	%f191, %f2, %f190;
	mul.f32 	%f192, %f191, %f191;
	fma.rn.f32 	%f193, %f46, %f46, %f192;
	cvt.f64.f32 	%fd16, %f193;
	add.f64 	%fd17, %fd16, 0d3EB0C6F7A0B5ED8D;
	cvt.rn.f32.f64 	%f47, %fd17;
	sqrt.rn.f32 	%f48, %f47;
	cvt.f64.f32 	%fd18, %f48;
	setp.lt.f64 	%p12, %fd18, 0d3F50624DD2F1A9FC;
	@%p12 bra 	$L__BB0_19;
	ld.global.f32 	%f194, [%rd15+4];
	mul.f32 	%f195, %f4, %f194;
	div.rn.f32 	%f196, %f195, %f47;
	div.rn.f32 	%f197, %f46, %f48;
	mul.f32 	%f198, %f197, %f196;
	sub.f32 	%f296, %f296, %f198;
	sub.f32 	%f297, %f297, %f198;
$L__BB0_19:
	add.s32 	%r38, %r38, 2;
$L__BB0_20:
	and.b32  	%r32, %r43, 1;
	setp.eq.b32 	%p13, %r32, 1;
	not.pred 	%p14, %p13;
	@%p14 bra 	$L__BB0_23;
	mul.wide.u32 	%rd38, %r38, 4;
	add.s64 	%rd39, %rd3, %rd38;
	ld.global.f32 	%f199, [%rd39];
	sub.f32 	%f57, %f1, %f199;
	add.s64 	%rd40, %rd2, %rd38;
	ld.global.f32 	%f200, [%rd40];
	sub.f32 	%f201, %f2, %f200;
	mul.f32 	%f202, %f201, %f201;
	fma.rn.f32 	%f203, %f57, %f57, %f202;
	cvt.f64.f32 	%fd19, %f203;
	add.f64 	%fd20, %fd19, 0d3EB0C6F7A0B5ED8D;
	cvt.rn.f32.f64 	%f58, %fd20;
	sqrt.rn.f32 	%f59, %f58;
	cvt.f64.f32 	%fd21, %f59;
	setp.lt.f64 	%p15, %fd21, 0d3F50624DD2F1A9FC;
	@%p15 bra 	$L__BB0_23;
	add.s64 	%rd42, %rd1, %rd38;
	ld.global.f32 	%f204, [%rd42];
	mul.f32 	%f205, %f4, %f204;
	div.rn.f32 	%f206, %f205, %f58;
	div.rn.f32 	%f207, %f57, %f59;
	mul.f32 	%f208, %f207, %f206;
	sub.f32 	%f296, %f296, %f208;
	sub.f32 	%f297, %f297, %f208;
$L__BB0_23:
	setp.ge.s32 	%p16, %r43, %r24;
	@%p16 bra 	$L__BB0_28;
	setp.eq.s32 	%p17, %r43, %r1;
	@%p17 bra 	$L__BB0_27;
	mul.wide.u32 	%rd43, %r43, 4;
	add.s64 	%rd44, %rd3, %rd43;
	ld.global.f32 	%f209, [%rd44];
	sub.f32 	%f64, %f1, %f209;
	add.s64 	%rd45, %rd2, %rd43;
	ld.global.f32 	%f210, [%rd45];
	sub.f32 	%f211, %f2, %f210;
	mul.f32 	%f212, %f211, %f211;
	fma.rn.f32 	%f213, %f64, %f64, %f212;
	cvt.f64.f32 	%fd22, %f213;
	add.f64 	%fd23, %fd22, 0d3EB0C6F7A0B5ED8D;
	cvt.rn.f32.f64 	%f65, %fd23;
	sqrt.rn.f32 	%f66, %f65;
	cvt.f64.f32 	%fd24, %f66;
	setp.lt.f64 	%p18, %fd24, 0d3F50624DD2F1A9FC;
	@%p18 bra 	$L__BB0_27;
	mul.f32 	%f214, %f133, %f3;
	add.s64 	%rd47, %rd1, %rd43;
	ld.global.f32 	%f215, [%rd47];
	mul.f32 	%f216, %f214, %f215;
	div.rn.f32 	%f217, %f216, %f65;
	div.rn.f32 	%f218, %f64, %f66;
	mul.f32 	%f219, %f218, %f217;
	sub.f32 	%f296, %f296, %f219;
	sub.f32 	%f297, %f297, %f219;
$L__BB0_27:
	add.s32 	%r43, %r43, 1;
$L__BB0_28:
	setp.ge.s32 	%p19, %r43, %r24;
	@%p19 bra 	$L__BB0_50;
	mul.f32 	%f73, %f133, %f3;
	sub.s32 	%r14, %r24, %r43;
	and.b32  	%r15, %r14, 3;
	sub.s32 	%r33, %r43, %r24;
	setp.gt.u32 	%p20, %r33, -4;
	@%p20 bra 	$L__BB0_40;
	and.b32  	%r34, %r14, -4;
	neg.s32 	%r41, %r34;
	mul.wide.u32 	%rd48, %r43, 4;
	add.s64 	%rd49, %rd48, 8;
	add.s64 	%rd67, %rd3, %rd49;
	add.s64 	%rd66, %rd2, %rd49;
	add.s64 	%rd65, %rd1, %rd49;
$L__BB0_31:
	.pragma "nounroll";
	ld.global.f32 	%f221, [%rd67+-8];
	sub.f32 	%f76, %f1, %f221;
	ld.global.f32 	%f222, [%rd66+-8];
	sub.f32 	%f223, %f2, %f222;
	mul.f32 	%f224, %f223, %f223;
	fma.rn.f32 	%f225, %f76, %f76, %f224;
	cvt.f64.f32 	%fd25, %f225;
	add.f64 	%fd26, %fd25, 0d3EB0C6F7A0B5ED8D;
	cvt.rn.f32.f64 	%f77, %fd26;
	sqrt.rn.f32 	%f78, %f77;
	cvt.f64.f32 	%fd27, %f78;
	setp.lt.f64 	%p21, %fd27, 0d3F50624DD2F1A9FC;
	@%p21 bra 	$L__BB0_33;
	ld.global.f32 	%f226, [%rd65+-8];
	mul.f32 	%f227, %f73, %f226;
	div.rn.f32 	%f228, %f227, %f77;
	div.rn.f32 	%f229, %f76, %f78;
	mul.f32 	%f230, %f229, %f228;
	sub.f32 	%f296, %f296, %f230;
	sub.f32 	%f297, %f297, %f230;
$L__BB0_33:
	ld.global.f32 	%f231, [%rd67+-4];
	sub.f32 	%f83, %f1, %f231;
	ld.global.f32 	%f232, [%rd66+-4];
	sub.f32 	%f233, %f2, %f232;
	mul.f32 	%f234, %f233, %f233;
	fma.rn.f32 	%f235, %f83, %f83, %f234;
	cvt.f64.f32 	%fd28, %f235;
	add.f64 	%fd29, %fd28, 0d3EB0C6F7A0B5ED8D;
	cvt.rn.f32.f64 	%f84, %fd29;
	sqrt.rn.f32 	%f85, %f84;
	cvt.f64.f32 	%fd30, %f85;
	setp.lt.f64 	%p22, %fd30, 0d3F50624DD2F1A9FC;
	@%p22 bra 	$L__BB0_35;
	ld.global.f32 	%f236, [%rd65+-4];
	mul.f32 	%f237, %f73, %f236;
	div.rn.f32 	%f238, %f237, %f84;
	div.rn.f32 	%f239, %f83, %f85;
	mul.f32 	%f240, %f239, %f238;
	sub.f32 	%f296, %f296, %f240;
	sub.f32 	%f297, %f297, %f240;
$L__BB0_35:
	ld.global.f32 	%f241, [%rd67];
	sub.f32 	%f90, %f1, %f241;
	ld.global.f32 	%f242, [%rd66];
	sub.f32 	%f243, %f2, %f242;
	mul.f32 	%f244, %f243, %f243;
	fma.rn.f32 	%f245, %f90, %f90, %f244;
	cvt.f64.f32 	%fd31, %f245;
	add.f64 	%fd32, %fd31, 0d3EB0C6F7A0B5ED8D;
	cvt.rn.f32.f64 	%f91, %fd32;
	sqrt.rn.f32 	%f92, %f91;
	cvt.f64.f32 	%fd33, %f92;
	setp.lt.f64 	%p23, %fd33, 0d3F50624DD2F1A9FC;
	@%p23 bra 	$L__BB0_37;
	ld.global.f32 	%f246, [%rd65];
	mul.f32 	%f247, %f73, %f246;
	div.rn.f32 	%f248, %f247, %f91;
	div.rn.f32 	%f249, %f90, %f92;
	mul.f32 	%f250, %f249, %f248;
	sub.f32 	%f296, %f296, %f250;
	sub.f32 	%f297, %f297, %f250;
$L__BB0_37:
	ld.global.f32 	%f251, [%rd67+4];
	sub.f32 	%f97, %f1, %f251;
	ld.global.f32 	%f252, [%rd66+4];
	sub.f32 	%f253, %f2, %f252;
	mul.f32 	%f254, %f253, %f253;
	fma.rn.f32 	%f255, %f97, %f97, %f254;
	cvt.f64.f32 	%fd34, %f255;
	add.f64 	%fd35, %fd34, 0d3EB0C6F7A0B5ED8D;
	cvt.rn.f32.f64 	%f98, %fd35;
	sqrt.rn.f32 	%f99, %f98;
	cvt.f64.f32 	%fd36, %f99;
	setp.lt.f64 	%p24, %fd36, 0d3F50624DD2F1A9FC;
	@%p24 bra 	$L__BB0_39;
	ld.global.f32 	%f256, [%rd65+4];
	mul.f32 	%f257, %f73, %f256;
	div.rn.f32 	%f258, %f257, %f98;
	div.rn.f32 	%f259, %f97, %f99;
	mul.f32 	%f260, %f259, %f258;
	sub.f32 	%f296, %f296, %f260;
	sub.f32 	%f297, %f297, %f260;
$L__BB0_39:
	add.s32 	%r43, %r43, 4;
	add.s32 	%r41, %r41, 4;
	add.s64 	%rd67, %rd67, 16;
	add.s64 	%rd66, %rd66, 16;
	add.s64 	%rd65, %rd65, 16;
	setp.ne.s32 	%p25, %r41, 0;
	@%p25 bra 	$L__BB0_31;
$L__BB0_40:
	setp.eq.s32 	%p26, %r15, 0;
	@%p26 bra 	$L__BB0_50;
	setp.eq.s32 	%p27, %r15, 1;
	@%p27 bra 	$L__BB0_47;
	mul.wide.u32 	%rd50, %r43, 4;
	add.s64 	%rd25, %rd3, %rd50;
	ld.global.f32 	%f262, [%rd25];
	sub.f32 	%f108, %f1, %f262;
	add.s64 	%rd26, %rd2, %rd50;
	ld.global.f32 	%f263, [%rd26];
	sub.f32 	%f264, %f2, %f263;
	mul.f32 	%f265, %f264, %f264;
	fma.rn.f32 	%f266, %f108, %f108, %f265;
	cvt.f64.f32 	%fd37, %f266;
	add.f64 	%fd38, %fd37, 0d3EB0C6F7A0B5ED8D;
	cvt.rn.f32.f64 	%f109, %fd38;
	sqrt.rn.f32 	%f110, %f109;
	cvt.f64.f32 	%fd39, %f110;
	setp.lt.f64 	%p28, %fd39, 0d3F50624DD2F1A9FC;
	add.s64 	%rd27, %rd1, %rd50;
	@%p28 bra 	$L__BB0_44;
	ld.global.f32 	%f267, [%rd27];
	mul.f32 	%f268, %f73, %f267;
	div.rn.f32 	%f269, %f268, %f109;
	div.rn.f32 	%f270, %f108, %f110;
	mul.f32 	%f271, %f270, %f269;
	sub.f32 	%f296, %f296, %f271;
	sub.f32 	%f297, %f297, %f271;
$L__BB0_44:
	ld.global.f32 	%f272, [%rd25+4];
	sub.f32 	%f115, %f1, %f272;
	ld.global.f32 	%f273, [%rd26+4];
	sub.f32 	%f274, %f2, %f273;
	mul.f32 	%f275, %f274, %f274;
	fma.rn.f32 	%f276, %f115, %f115, %f275;
	cvt.f64.f32 	%fd40, %f276;
	add.f64 	%fd41, %fd40, 0d3EB0C6F7A0B5ED8D;
	cvt.rn.f32.f64 	%f116, %fd41;
	sqrt.rn.f32 	%f117, %f116;
	cvt.f64.f32 	%fd42, %f117;
	setp.lt.f64 	%p29, %fd42, 0d3F50624DD2F1A9FC;
	@%p29 bra 	$L__BB0_46;
	ld.global.f32 	%f277, [%rd27+4];
	mul.f32 	%f278, %f73, %f277;
	div.rn.f32 	%f279, %f278, %f116;
	div.rn.f32 	%f280, %f115, %f117;
	mul.f32 	%f281, %f280, %f279;
	sub.f32 	%f296, %f296, %f281;
	sub.f32 	%f297, %f297, %f281;
$L__BB0_46:
	add.s32 	%r43, %r43, 2;
$L__BB0_47:
	and.b32  	%r35, %r14, 1;
	setp.eq.b32 	%p30, %r35, 1;
	not.pred 	%p31, %p30;
	@%p31 bra 	$L__BB0_50;
	mul.wide.u32 	%rd51, %r43, 4;
	add.s64 	%rd52, %rd3, %rd51;
	ld.global.f32 	%f282, [%rd52];
	sub.f32 	%f126, %f1, %f282;
	add.s64 	%rd53, %rd2, %rd51;
	ld.global.f32 	%f283, [%rd53];
	sub.f32 	%f284, %f2, %f283;
	mul.f32 	%f285, %f284, %f284;
	fma.rn.f32 	%f286, %f126, %f126, %f285;
	cvt.f64.f32 	%fd43, %f286;
	add.f64 	%fd44, %fd43, 0d3EB0C6F7A0B5ED8D;
	cvt.rn.f32.f64 	%f127, %fd44;
	sqrt.rn.f32 	%f128, %f127;
	cvt.f64.f32 	%fd45, %f128;
	setp.lt.f64 	%p32, %fd45, 0d3F50624DD2F1A9FC;
	@%p32 bra 	$L__BB0_50;
	add.s64 	%rd55, %rd1, %rd51;
	ld.global.f32 	%f287, [%rd55];
	mul.f32 	%f288, %f73, %f287;
	div.rn.f32 	%f289, %f288, %f127;
	div.rn.f32 	%f290, %f126, %f128;
	mul.f32 	%f291, %f290, %f289;
	sub.f32 	%f296, %f296, %f291;
	sub.f32 	%f297, %f297, %f291;
$L__BB0_50:
	ld.param.u64 	%rd61, [calculate_gravity_param_2];
	div.rn.f32 	%f292, %f296, 0f447A0000;
	cvta.to.global.u64 	%rd56, %rd61;
	add.s64 	%rd58, %rd56, %rd33;
	st.global.f32 	[%rd58], %f292;
	div.rn.f32 	%f293, %f297, 0f447A0000;
	cvta.to.global.u64 	%rd59, %rd29;
	add.s64 	%rd60, %rd59, %rd33;
	st.global.f32 	[%rd60], %f293;
$L__BB0_51:
	ret;

}


// ===== COMPILED SASS (sm_100) =====

	.target	sm_100

	.elftype	@"ET_EXEC"


//--------------------- .note.nv.tkinfo           --------------------------
	.section	.note.nv.tkinfo,"",@"SHT_NOTE"
	.sectionflags	@"SHF_NOTE_NV_TKINFO"
	.tkinfo
        /*0018*/ 	.word	0x00000002
        /*0030*/ 	.string	""
        /*0030*/ 	.string	"ptxas"
        /*0030*/ 	.string	"Cuda compilation tools, release 13.0, V13.0.88"
        /*0030*/ 	.string	"Build cuda_13.0.r13.0/compiler.36424714_0"
        /*0030*/ 	.string	"-arch sm_100 -m 64 "



//--------------------- .note.nv.cuinfo           --------------------------
	.section	.note.nv.cuinfo,"",@"SHT_NOTE"
	.sectionflags	@"SHF_NOTE_NV_CUINFO"
        /*0018*/ 	.short	0x0002
        /*001a*/ 	.short	0x0064
        /*001c*/ 	.short	0x0082
	.zero		2


//--------------------- .nv.info                  --------------------------
	.section	.nv.info,"",@"SHT_CUDA_INFO"
	.align	4


	//----- nvinfo : EIATTR_REGCOUNT
	.align		4
        /*0000*/ 	.byte	0x04, 0x2f
        /*0002*/ 	.short	(.L_1 - .L_0)
	.align		4
.L_0:
        /*0004*/ 	.word	index@(calculate_gravity)
        /*0008*/ 	.word	0x00000020


	//----- nvinfo : EIATTR_FRAME_SIZE
	.align		4
.L_1:
        /*000c*/ 	.byte	0x04, 0x11
        /*000e*/ 	.short	(.L_3 - .L_2)
	.align		4
.L_2:
        /*0010*/ 	.word	index@($__internal_1_$__cuda_sm3x_div_rn_noftz_f32_slowpath)
        /*0014*/ 	.word	0x00000000


	//----- nvinfo : EIATTR_FRAME_SIZE
	.align		4
.L_3:
        /*0018*/ 	.byte	0x04, 0x11
        /*001a*/ 	.short	(.L_5 - .L_4)
	.align		4
.L_4:
        /*001c*/ 	.word	index@($__internal_0_$__cuda_sm20_sqrt_rn_f32_slowpath)
        /*0020*/ 	.word	0x00000000


	//----- nvinfo : EIATTR_FRAME_SIZE
	.align		4
.L_5:
        /*0024*/ 	.byte	0x04, 0x11
        /*0026*/ 	.short	(.L_7 - .L_6)
	.align		4
.L_6:
        /*0028*/ 	.word	index@(calculate_gravity)
        /*002c*/ 	.word	0x00000000


	//----- nvinfo : EIATTR_MIN_STACK_SIZE
	.align		4
.L_7:
        /*0030*/ 	.byte	0x04, 0x12
        /*0032*/ 	.short	(.L_9 - .L_8)
	.align		4
.L_8:
        /*0034*/ 	.word	index@(calculate_gravity)
        /*0038*/ 	.word	0x00000000
.L_9:


//--------------------- .nv.compat                --------------------------
	.section	.nv.compat,"",@"SHT_CUDA_COMPAT_INFO"
	.align	4
        /*0000*/ 	.byte	0x02, 0x09, 0x00, 0x00, 0x02, 0x02, 0x01, 0x00, 0x02, 0x05, 0x05, 0x00, 0x03, 0x07, 0x01, 0x01
        /*0010*/ 	.byte	0x02, 0x03, 0x00, 0x00, 0x02, 0x06, 0x01, 0x00, 0x04, 0x0b, 0x08, 0x00, 0x01, 0x00, 0x00, 0x00
        /*0020*/ 	.byte	0x00, 0x00, 0x00, 0x00


//--------------------- .nv.info.calculate_gravity --------------------------
	.section	.nv.info.calculate_gravity,"",@"SHT_CUDA_INFO"
	.sectionflags	@""
	.align	4


	//----- nvinfo : EIATTR_CUDA_API_VERSION
	.align		4
        /*0000*/ 	.byte	0x04, 0x37
        /*0002*/ 	.short	(.L_11 - .L_10)
.L_10:
        /*0004*/ 	.word	0x00000082


	//----- nvinfo : EIATTR_KPARAM_INFO
	.align		4
.L_11:
        /*0008*/ 	.byte	0x04, 0x17
        /*000a*/ 	.short	(.L_13 - .L_12)
.L_12:
        /*000c*/ 	.word	0x00000000
        /*0010*/ 	.short	0x0006
        /*0012*/ 	.short	0x002c
        /*0014*/ 	.byte	0x00, 0xf0, 0x11, 0x00


	//----- nvinfo : EIATTR_KPARAM_INFO
	.align		4
.L_13:
        /*0018*/ 	.byte	0x04, 0x17
        /*001a*/ 	.short	(.L_15 - .L_14)
.L_14:
        /*001c*/ 	.word	0x00000000
        /*0020*/ 	.short	0x0005
        /*0022*/ 	.short	0x0028
        /*0024*/ 	.byte	0x00, 0xf0, 0x11, 0x00


	//----- nvinfo : EIATTR_KPARAM_INFO
	.align		4
.L_15:
        /*0028*/ 	.byte	0x04, 0x17
        /*002a*/ 	.short	(.L_17 - .L_16)
.L_16:
        /*002c*/ 	.word	0x00000000
        /*0030*/ 	.short	0x0004
        /*0032*/ 	.short	0x0020
        /*0034*/ 	.byte	0x00, 0xf5, 0x21, 0x00


	//----- nvinfo : EIATTR_KPARAM_INFO
	.align		4
.L_17:
        /*0038*/ 	.byte	0x04, 0x17
        /*003a*/ 	.short	(.L_19 - .L_18)
.L_18:
        /*003c*/ 	.word	0x00000000
        /*0040*/ 	.short	0x0003
        /*0042*/ 	.short	0x0018
        /*0044*/ 	.byte	0x00, 0xf5, 0x21, 0x00


	//----- nvinfo : EIATTR_KPARAM_INFO
	.align		4
.L_19:
        /*0048*/ 	.byte	0x04, 0x17
        /*004a*/ 	.short	(.L_21 - .L_20)
.L_20:
        /*004c*/ 	.word	0x00000000
        /*0050*/ 	.short	0x0002
        /*0052*/ 	.short	0x0010
        /*0054*/ 	.byte	0x00, 0xf5, 0x21, 0x00


	//----- nvinfo : EIATTR_KPARAM_INFO
	.align		4
.L_21:
        /*0058*/ 	.byte	0x04, 0x17
        /*005a*/ 	.short	(.L_23 - .L_22)
.L_22:
        /*005c*/ 	.word	0x00000000
        /*0060*/ 	.short	0x0001
        /*0062*/ 	.short	0x0008
        /*0064*/ 	.byte	0x00, 0xf5, 0x21, 0x00


	//----- nvinfo : EIATTR_KPARAM_INFO
	.align		4
.L_23:
        /*0068*/ 	.byte	0x04, 0x17
        /*006a*/ 	.short	(.L_25 - .L_24)
.L_24:
        /*006c*/ 	.word	0x00000000
        /*0070*/ 	.short	0x0000
        /*0072*/ 	.short	0x0000
        /*0074*/ 	.byte	0x00, 0xf5, 0x21, 0x00


	//----- nvinfo : EIATTR_SPARSE_MMA_MASK
	.align		4
.L_25:
        /*0078*/ 	.byte	0x03, 0x50
        /*007a*/ 	.short	0x0000


	//----- nvinfo : EIATTR_MAXREG_COUNT
	.align		4
        /*007c*/ 	.byte	0x03, 0x1b
        /*007e*/ 	.short	0x00ff


	//----- nvinfo : EIATTR_MERCURY_ISA_VERSION
	.align		4
        /*0080*/ 	.byte	0x03, 0x5f
        /*0082*/ 	.short	0x0101


	//----- nvinfo : EIATTR_VRC_CTA_INIT_COUNT
	.align		4
        /*0084*/ 	.byte	0x02, 0x4a
	.zero		1
	.zero		1


	//----- nvinfo : EIATTR_EXIT_INSTR_OFFSETS
	.align		4
        /*0088*/ 	.byte	0x04, 0x1c
        /*008a*/ 	.short	(.L_27 - .L_26)


	//   ....[0]....
.L_26:
        /*008c*/ 	.word	0x00000070


	//   ....[1]....
        /*0090*/ 	.word	0x00004850


	//----- nvinfo : EIATTR_CRS_STACK_SIZE
	.align		4
.L_27:
        /*0094*/ 	.byte	0x04, 0x1e
        /*0096*/ 	.short	(.L_29 - .L_28)
.L_28:
        /*0098*/ 	.word	0x00000000


	//----- nvinfo : EIATTR_CBANK_PARAM_SIZE
	.align		4
.L_29:
        /*009c*/ 	.byte	0x03, 0x19
        /*009e*/ 	.short	0x0030


	//----- nvinfo : EIATTR_PARAM_CBANK
	.align		4
        /*00a0*/ 	.byte	0x04, 0x0a
        /*00a2*/ 	.short	(.L_31 - .L_30)
	.align		4
.L_30:
        /*00a4*/ 	.word	index@(.nv.constant0.calculate_gravity)
        /*00a8*/ 	.short	0x0380
        /*00aa*/ 	.short	0x0030


	//----- nvinfo : EIATTR_SW_WAR
	.align		4
.L_31:
        /*00ac*/ 	.byte	0x04, 0x36
        /*00ae*/ 	.short	(.L_33 - .L_32)
.L_32:
        /*00b0*/ 	.word	0x00000008
.L_33:


//--------------------- .nv.callgraph             --------------------------
	.section	.nv.callgraph,"",@"SHT_CUDA_CALLGRAPH"
	.align	4
	.sectionentsize	8
	.align		4
        /*0000*/ 	.word	0x00000000
	.align		4
        /*0004*/ 	.word	0xffffffff
	.align		4
        /*0008*/ 	.word	0x00000000
	.align		4
        /*000c*/ 	.word	0xfffffffe
	.align		4
        /*0010*/ 	.word	0x00000000
	.align		4
        /*0014*/ 	.word	0xfffffffd
	.align		4
        /*0018*/ 	.word	0x00000000
	.align		4
        /*001c*/ 	.word	0xfffffffc


//--------------------- .text.calculate_gravity   --------------------------
	.section	.text.calculate_gravity,"ax",@progbits
	.align	128
        .global         calculate_gravity
        .type           calculate_gravity,@function
        .size           calculate_gravity,(.L_x_166 - calculate_gravity)
        .other          calculate_gravity,@"STO_CUDA_ENTRY STV_DEFAULT"
calculate_gravity:
.text.calculate_gravity:
[----:B------:R-:W-:Y:S01]  /*0000*/  LDC R1, c[0x0][0x37c] ;  /* 0x0000df00ff017b82 */ /* 0x000fe20000000800 */
[----:B------:R-:W0:Y:S07]  /*0010*/  S2R R0, SR_TID.X ;  /* 0x0000000000007919 */ /* 0x000e2e0000002100 */
[----:B------:R-:W0:Y:S01]  /*0020*/  S2UR UR4, SR_CTAID.X ;  /* 0x00000000000479c3 */ /* 0x000e220000002500 */
[----:B------:R-:W1:Y:S07]  /*0030*/  LDCU UR14, c[0x0][0x3a8] ;  /* 0x00007500ff0e77ac */ /* 0x000e6e0008000800 */
[----:B------:R-:W0:Y:S02]  /*0040*/  LDC R19, c[0x0][0x360] ;  /* 0x0000d800ff137b82 */ /* 0x000e240000000800 */
[----:B0-----:R-:W-:-:S05]  /*0050*/  IMAD R19, R19, UR4, R0 ;  /* 0x0000000413137c24 */ /* 0x001fca000f8e0200 */
[----:B-1----:R-:W-:-:S13]  /*0060*/  ISETP.GT.AND P0, PT, R19, UR14, PT ;  /* 0x0000000e13007c0c */ /* 0x002fda000bf04270 */
[----:B------:R-:W-:Y:S05]  /*0070*/  @P0 EXIT ;  /* 0x000000000000094d */ /* 0x000fea0003800000 */
[----:B------:R-:W0:Y:S01]  /*0080*/  LDC.64 R4, c[0x0][0x3a0] ;  /* 0x0000e800ff047b82 */ /* 0x000e220000000a00 */
[----:B------:R-:W1:Y:S07]  /*0090*/  LDCU.64 UR12, c[0x0][0x358] ;  /* 0x00006b00ff0c77ac */ /* 0x000e6e0008000a00 */
[----:B------:R-:W2:Y:S08]  /*00a0*/  LDC.64 R2, c[0x0][0x380] ;  /* 0x0000e000ff027b82 */ /* 0x000eb00000000a00 */
[----:B------:R-:W3:Y:S01]  /*00b0*/  LDC.64 R12, c[0x0][0x388] ;  /* 0x0000e200ff0c7b82 */ /* 0x000ee20000000a00 */
[----:B0-----:R-:W-:-:S06]  /*00c0*/  IMAD.WIDE R4, R19, 0x4, R4 ;  /* 0x0000000413047825 */ /* 0x001fcc00078e0204 */
[----:B-1----:R0:W5:Y:S01]  /*00d0*/  LDG.E R5, desc[UR12][R4.64] ;  /* 0x0000000c04057981 */ /* 0x002162000c1e1900 */
[----:B--2---:R-:W-:-:S05]  /*00e0*/  IMAD.WIDE R2, R19, 0x4, R2 ;  /* 0x0000000413027825 */ /* 0x004fca00078e0202 */
[----:B------:R0:W5:Y:S01]  /*00f0*/  LDG.E R11, desc[UR12][R2.64] ;  /* 0x0000000c020b7981 */ /* 0x000162000c1e1900 */
[----:B---3--:R-:W-:-:S05]  /*0100*/  IMAD.WIDE R12, R19, 0x4, R12 ;  /* 0x00000004130c7825 */ /* 0x008fca00078e020c */
[----:B------:R0:W5:Y:S01]  /*0110*/  LDG.E R10, desc[UR12][R12.64] ;  /* 0x0000000c0c0a7981 */ /* 0x000162000c1e1900 */
[----:B------:R-:W-:Y:S01]  /*0120*/  ISETP.GE.AND P0, PT, R19, 0x1, PT ;  /* 0x000000011300780c */ /* 0x000fe20003f06270 */
[----:B------:R-:W-:Y:S01]  /*0130*/  BSSY.RECONVERGENT B2, `(.L_x_0) ;  /* 0x0000201000027945 */ /* 0x000fe20003800200 */
[----:B------:R-:W-:Y:S01]  /*0140*/  HFMA2 R7, -RZ, RZ, 0, 0 ;  /* 0x00000000ff077431 */ /* 0x000fe200000001ff */
[----:B------:R-:W-:-:S10]  /*0150*/  CS2R R8, SRZ ;  /* 0x0000000000087805 */ /* 0x000fd4000001ff00 */
[----:B0-----:R-:W-:Y:S05]  /*0160*/  @!P0 BRA `(.L_x_1) ;  /* 0x0000001c00f48947 */ /* 0x001fea0003800000 */
[----:B------:R-:W0:Y:S01]  /*0170*/  LDCU UR4, c[0x0][0x3ac] ;  /* 0x00007580ff0477ac */ /* 0x000e220008000800 */
[----:B------:R-:W-:Y:S01]  /*0180*/  VIMNMX R8, PT, PT, R19, UR14, PT ;  /* 0x0000000e13087c48 */ /* 0x000fe2000bfe0100 */
[----:B------:R-:W-:Y:S01]  /*0190*/  BSSY.RECONVERGENT B1, `(.L_x_2) ;  /* 0x0000126000017945 */ /* 0x000fe20003800200 */
[----:B------:R-:W-:Y:S02]  /*01a0*/  CS2R R6, SRZ ;  /* 0x0000000000067805 */ /* 0x000fe4000001ff00 */
[----:B------:R-:W-:Y:S02]  /*01b0*/  MOV R9, RZ ;  /* 0x000000ff00097202 */ /* 0x000fe40000000f00 */
[C---:B------:R-:W-:Y:S02]  /*01c0*/  ISETP.GE.AND P0, PT, R8.reuse, 0x4, PT ;  /* 0x000000040800780c */ /* 0x040fe40003f06270 */
[----:B------:R-:W-:Y:S01]  /*01d0*/  VIMNMX R8, PT, PT, R8, 0x1, !PT ;  /* 0x0000000108087848 */ /* 0x000fe20007fe0100 */
[----:B0----5:R-:W-:-:S10]  /*01e0*/  FMUL R12, R5, UR4 ;  /* 0x00000004050c7c20 */ /* 0x021fd40008400000 */
[----:B------:R-:W-:Y:S05]  /*01f0*/  @!P0 BRA `(.L_x_3) ;  /* 0x00000010007c8947 */ /* 0x000fea0003800000 */
[----:B------:R-:W0:Y:S01]  /*0200*/  LDCU.128 UR4, c[0x0][0x380] ;  /* 0x00007000ff0477ac */ /* 0x000e220008000c00 */
[----:B------:R-:W-:Y:S01]  /*0210*/  LOP3.LUT R6, R8, 0x7ffffffc, RZ, 0xc0, !PT ;  /* 0x7ffffffc08067812 */ /* 0x000fe200078ec0ff */
[----:B------:R-:W-:Y:S01]  /*0220*/  BSSY.RECONVERGENT B0, `(.L_x_4) ;  /* 0x000011b000007945 */ /* 0x000fe20003800200 */
[----:B------:R-:W-:Y:S01]  /*0230*/  MOV R7, RZ ;  /* 0x000000ff00077202 */ /* 0x000fe20000000f00 */
[----:B------:R-:W1:Y:S01]  /*0240*/  LDCU.64 UR10, c[0x0][0x3a0] ;  /* 0x00007400ff0a77ac */ /* 0x000e620008000a00 */
[----:B------:R-:W-:Y:S01]  /*0250*/  IADD3 R6, PT, PT, -R6, RZ, RZ ;  /* 0x000000ff06067210 */ /* 0x000fe20007ffe1ff */
[----:B0-----:R-:W-:Y:S02]  /*0260*/  UIADD3 UR8, UP0, UPT, UR4, 0x8, URZ ;  /* 0x0000000804087890 */ /* 0x001fe4000ff1e0ff */
[----:B------:R-:W-:Y:S02]  /*0270*/  UIADD3 UR6, UP1, UPT, UR6, 0x8, URZ ;  /* 0x0000000806067890 */ /* 0x000fe4000ff3e0ff */
[----:B-1----:R-:W-:-:S02]  /*0280*/  UIADD3 UR4, UP2, UPT, UR10, 0x8, URZ ;  /* 0x000000080a047890 */ /* 0x002fc4000ff5e0ff */
[----:B------:R-:W-:Y:S01]  /*0290*/  UIADD3.X UR9, UPT, UPT, URZ, UR5, URZ, UP0, !UPT ;  /* 0x00000005ff097290 */ /* 0x000fe200087fe4ff */
[----:B------:R-:W-:Y:S01]  /*02a0*/  MOV R28, UR8 ;  /* 0x00000008001c7c02 */ /* 0x000fe20008000f00 */
[----:B------:R-:W-:Y:S01]  /*02b0*/  UIADD3.X UR7, UPT, UPT, URZ, UR7, URZ, UP1, !UPT ;  /* 0x00000007ff077290 */ /* 0x000fe20008ffe4ff */
[----:B------:R-:W-:Y:S01]  /*02c0*/  MOV R16, UR6 ;  /* 0x0000000600107c02 */ /* 0x000fe20008000f00 */
[----:B------:R-:W-:Y:S01]  /*02d0*/  UIADD3.X UR5, UPT, UPT, URZ, UR11, URZ, UP2, !UPT ;  /* 0x0000000bff057290 */ /* 0x000fe200097fe4ff */
[----:B------:R-:W-:Y:S02]  /*02e0*/  MOV R0, UR4 ;  /* 0x0000000400007c02 */ /* 0x000fe40008000f00 */
[----:B------:R-:W-:Y:S02]  /*02f0*/  MOV R29, UR9 ;  /* 0x00000009001d7c02 */ /* 0x000fe40008000f00 */
[----:B------:R-:W-:Y:S02]  /*0300*/  MOV R17, UR7 ;  /* 0x0000000700117c02 */ /* 0x000fe40008000f00 */
[----:B------:R-:W-:-:S07]  /*0310*/  MOV R3, UR5 ;  /* 0x0000000500037c02 */ /* 0x000fce0008000f00 */
.L_x_41:
[----:B------:R-:W2:Y:S04]  /*0320*/  LDG.E R13, desc[UR12][R16.64+-0x8] ;  /* 0xfffff80c100d7981 */ /* 0x000ea8000c1e1900 */
[----:B------:R-:W3:Y:S01]  /*0330*/  LDG.E R2, desc[UR12][R28.64+-0x8] ;  /* 0xfffff80c1c027981 */ /* 0x000ee2000c1e1900 */
[----:B------:R-:W-:Y:S01]  /*0340*/  UMOV UR4, 0xa0b5ed8d ;  /* 0xa0b5ed8d00047882 */ /* 0x000fe20000000000 */
[----:B------:R-:W-:Y:S01]  /*0350*/  UMOV UR5, 0x3eb0c6f7 ;  /* 0x3eb0c6f700057882 */ /* 0x000fe20000000000 */
[----:B------:R-:W-:Y:S01]  /*0360*/  IADD3 R6, PT, PT, R6, 0x4, RZ ;  /* 0x0000000406067810 */ /* 0x000fe20007ffe0ff */
[----:B------:R-:W-:Y:S03]  /*0370*/  BSSY.RECONVERGENT B3, `(.L_x_5) ;  /* 0x0000017000037945 */ /* 0x000fe60003800200 */
[----:B------:R-:W-:Y:S01]  /*0380*/  ISETP.NE.AND P2, PT, R6, RZ, PT ;  /* 0x000000ff0600720c */ /* 0x000fe20003f45270 */
[----:B--2---:R-:W-:Y:S01]  /*0390*/  FADD R13, R10, -R13 ;  /* 0x8000000d0a0d7221 */ /* 0x004fe20000000000 */
[----:B---3--:R-:W-:-:S03]  /*03a0*/  FADD R2, R11, -R2 ;  /* 0x800000020b027221 */ /* 0x008fc60000000000 */
[----:B------:R-:W-:-:S04]  /*03b0*/  FMUL R13, R13, R13 ;  /* 0x0000000d0d0d7220 */ /* 0x000fc80000400000 */
[----:B------:R-:W-:-:S04]  /*03c0*/  FFMA R13, R2, R2, R13 ;  /* 0x00000002020d7223 */ /* 0x000fc8000000000d */
[----:B------:R-:W0:Y:S02]  /*03d0*/  F2F.F64.F32 R14, R13 ;  /* 0x0000000d000e7310 */ /* 0x000e240000201800 */
[----:B0-----:R-:W-:-:S06]  /*03e0*/  DADD R14, R14, UR4 ;  /* 0x000000040e0e7e29 */ /* 0x001fcc0008000000 */
[----:B------:R0:W1:Y:S02]  /*03f0*/  F2F.F32.F64 R18, R14 ;  /* 0x0000000e00127310 */ /* 0x0000640000301000 */
[----:B0-----:R-:W-:Y:S02]  /*0400*/  MOV R14, R0 ;  /* 0x00000000000e7202 */ /* 0x001fe40000000f00 */
[----:B------:R-:W-:Y:S02]  /*0410*/  MOV R15, R3 ;  /* 0x00000003000f7202 */ /* 0x000fe40000000f00 */
[----:B-1----:R-:W-:Y:S02]  /*0420*/  IADD3 R4, PT, PT, R18, -0xd000000, RZ ;  /* 0xf300000012047810 */ /* 0x002fe40007ffe0ff */
[----:B------:R0:W1:Y:S02]  /*0430*/  MUFU.RSQ R21, R18 ;  /* 0x0000001200157308 */ /* 0x0000640000001400 */
[----:B------:R-:W-:-:S13]  /*0440*/  ISETP.GT.U32.AND P0, PT, R4, 0x727fffff, PT ;  /* 0x727fffff0400780c */ /* 0x000fda0003f04070 */
[----:B0-----:R-:W-:Y:S05]  /*0450*/  @!P0 BRA `(.L_x_6) ;  /* 0x0000000000108947 */ /* 0x001fea0003800000 */
[----:B------:R-:W-:-:S07]  /*0460*/  MOV R0, 0x480 ;  /* 0x0000048000007802 */ /* 0x000fce0000000f00 */
[----:B-1----:R-:W-:Y:S05]  /*0470*/  CALL.REL.NOINC `($__internal_0_$__cuda_sm20_sqrt_rn_f32_slowpath) ;  /* 0x0000004000f87944 */ /* 0x002fea0003c00000 */
[----:B------:R-:W-:Y:S01]  /*0480*/  MOV R3, R24 ;  /* 0x0000001800037202 */ /* 0x000fe20000000f00 */
[----:B------:R-:W-:Y:S06]  /*0490*/  BRA `(.L_x_7) ;  /* 0x0000000000107947 */ /* 0x000fec0003800000 */
.L_x_6:
[----:B-1----:R-:W-:Y:S01]  /*04a0*/  FMUL.FTZ R3, R18, R21 ;  /* 0x0000001512037220 */ /* 0x002fe20000410000 */
[----:B------:R-:W-:-:S03]  /*04b0*/  FMUL.FTZ R4, R21, 0.5 ;  /* 0x3f00000015047820 */ /* 0x000fc60000410000 */
[----:B------:R-:W-:-:S04]  /*04c0*/  FFMA R0, -R3, R3, R18 ;  /* 0x0000000303007223 */ /* 0x000fc80000000112 */
[----:B------:R-:W-:-:S07]  /*04d0*/  FFMA R3, R0, R4, R3 ;  /* 0x0000000400037223 */ /* 0x000fce0000000003 */
.L_x_7:
[----:B------:R-:W-:Y:S05]  /*04e0*/  BSYNC.RECONVERGENT B3 ;  /* 0x0000000000037941 */ /* 0x000fea0003800200 */
.L_x_5:
[----:B------:R-:W0:Y:S01]  /*04f0*/  F2F.F64.F32 R20, R3 ;  /* 0x0000000300147310 */ /* 0x000e220000201800 */
[----:B------:R-:W-:Y:S01]  /*0500*/  UMOV UR4, 0xd2f1a9fc ;  /* 0xd2f1a9fc00047882 */ /* 0x000fe20000000000 */
[----:B------:R-:W-:Y:S01]  /*0510*/  UMOV UR5, 0x3f50624d ;  /* 0x3f50624d00057882 */ /* 0x000fe20000000000 */
[----:B------:R-:W-:Y:S01]  /*0520*/  BSSY.RECONVERGENT B5, `(.L_x_8) ;  /* 0x0000023000057945 */ /* 0x000fe20003800200 */
[----:B0-----:R-:W-:-:S14]  /*0530*/  DSETP.GEU.AND P0, PT, R20, UR4, PT ;  /* 0x0000000414007e2a */ /* 0x001fdc000bf0e000 */
[----:B------:R-:W-:Y:S05]  /*0540*/  @!P0 BRA `(.L_x_9) ;  /* 0x0000000000808947 */ /* 0x000fea0003800000 */
[----:B------:R-:W2:Y:S01]  /*0550*/  LDG.E R13, desc[UR12][R14.64+-0x8] ;  /* 0xfffff80c0e0d7981 */ /* 0x000ea2000c1e1900 */
[----:B------:R-:W0:Y:S01]  /*0560*/  MUFU.RCP R21, R18 ;  /* 0x0000001200157308 */ /* 0x000e220000001000 */
[----:B------:R-:W-:Y:S01]  /*0570*/  BSSY.RECONVERGENT B6, `(.L_x_10) ;  /* 0x000000d000067945 */ /* 0x000fe20003800200 */
[----:B0-----:R-:W-:-:S04]  /*0580*/  FFMA R4, -R18, R21, 1 ;  /* 0x3f80000012047423 */ /* 0x001fc80000000115 */
[----:B------:R-:W-:Y:S01]  /*0590*/  FFMA R21, R21, R4, R21 ;  /* 0x0000000415157223 */ /* 0x000fe20000000015 */
[----:B--2---:R-:W-:-:S04]  /*05a0*/  FMUL R0, R12, R13 ;  /* 0x0000000d0c007220 */ /* 0x004fc80000400000 */
[----:B------:R-:W0:Y:S01]  /*05b0*/  FCHK P0, R0, R18 ;  /* 0x0000001200007302 */ /* 0x000e220000000000 */
[----:B------:R-:W-:-:S04]  /*05c0*/  FFMA R4, R0, R21, RZ ;  /* 0x0000001500047223 */ /* 0x000fc800000000ff */
[----:B------:R-:W-:-:S04]  /*05d0*/  FFMA R13, -R18, R4, R0 ;  /* 0x00000004120d7223 */ /* 0x000fc80000000100 */
[----:B------:R-:W-:Y:S01]  /*05e0*/  FFMA R4, R21, R13, R4 ;  /* 0x0000000d15047223 */ /* 0x000fe20000000004 */
[----:B0-----:R-:W-:Y:S06]  /*05f0*/  @!P0 BRA `(.L_x_11) ;  /* 0x0000000000108947 */ /* 0x001fec0003800000 */
[----:B------:R-:W-:Y:S02]  /*0600*/  MOV R24, R18 ;  /* 0x0000001200187202 */ /* 0x000fe40000000f00 */
[----:B------:R-:W-:-:S07]  /*0610*/  MOV R18, 0x630 ;  /* 0x0000063000127802 */ /* 0x000fce0000000f00 */
[----:B------:R-:W-:Y:S05]  /*0620*/  CALL.REL.NOINC `($__internal_1_$__cuda_sm3x_div_rn_noftz_f32_slowpath) ;  /* 0x0000004000e47944 */ /* 0x000fea0003c00000 */
[----:B------:R-:W-:-:S07]  /*0630*/  MOV R4, R0 ;  /* 0x0000000000047202 */ /* 0x000fce0000000f00 */
.L_x_11:
[----:B------:R-:W-:Y:S05]  /*0640*/  BSYNC.RECONVERGENT B6 ;  /* 0x0000000000067941 */ /* 0x000fea0003800200 */
.L_x_10:
[----:B------:R-:W0:Y:S01]  /*0650*/  MUFU.RCP R0, R3 ;  /* 0x0000000300007308 */ /* 0x000e220000001000 */
[----:B------:R-:W-:Y:S07]  /*0660*/  BSSY.RECONVERGENT B6, `(.L_x_12) ;  /* 0x000000c000067945 */ /* 0x000fee0003800200 */
[----:B------:R-:W1:Y:S01]  /*0670*/  FCHK P0, R2, R3 ;  /* 0x0000000302007302 */ /* 0x000e620000000000 */
[----:B0-----:R-:W-:-:S04]  /*0680*/  FFMA R13, R0, -R3, 1 ;  /* 0x3f800000000d7423 */ /* 0x001fc80000000803 */
[----:B------:R-:W-:-:S04]  /*0690*/  FFMA R13, R0, R13, R0 ;  /* 0x0000000d000d7223 */ /* 0x000fc80000000000 */
[----:B------:R-:W-:-:S04]  /*06a0*/  FFMA R0, R2, R13, RZ ;  /* 0x0000000d02007223 */ /* 0x000fc800000000ff */
[----:B------:R-:W-:-:S04]  /*06b0*/  FFMA R18, R0, -R3, R2 ;  /* 0x8000000300127223 */ /* 0x000fc80000000002 */
[----:B------:R-:W-:Y:S01]  /*06c0*/  FFMA R0, R13, R18, R0 ;  /* 0x000000120d007223 */ /* 0x000fe20000000000 */
[----:B-1----:R-:W-:Y:S06]  /*06d0*/  @!P0 BRA `(.L_x_13) ;  /* 0x0000000000108947 */ /* 0x002fec0003800000 */
[----:B------:R-:W-:Y:S02]  /*06e0*/  MOV R0, R2 ;  /* 0x0000000200007202 */ /* 0x000fe40000000f00 */
[----:B------:R-:W-:Y:S02]  /*06f0*/  MOV R24, R3 ;  /* 0x0000000300187202 */ /* 0x000fe40000000f00 */
[----:B------:R-:W-:-:S07]  /*0700*/  MOV R18, 0x720 ;  /* 0x0000072000127802 */ /* 0x000fce0000000f00 */
[----:B------:R-:W-:Y:S05]  /*0710*/  CALL.REL.NOINC `($__internal_1_$__cuda_sm3x_div_rn_noftz_f32_slowpath) ;  /* 0x0000004000a87944 */ /* 0x000fea0003c00000 */
.L_x_13:
[----:B------:R-:W-:Y:S05]  /*0720*/  BSYNC.RECONVERGENT B6 ;  /* 0x0000000000067941 */ /* 0x000fea0003800200 */
.L_x_12:
[CC--:B------:R-:W-:Y:S01]  /*0730*/  FFMA R9, -R0.reuse, R4.reuse, R9 ;  /* 0x0000000400097223 */ /* 0x0c0fe20000000109 */
[----:B------:R-:W-:-:S07]  /*0740*/  FFMA R7, -R0, R4, R7 ;  /* 0x0000000400077223 */ /* 0x000fce0000000107 */
.L_x_9:
[----:B------:R-:W-:Y:S05]  /*0750*/  BSYNC.RECONVERGENT B5 ;  /* 0x0000000000057941 */ /* 0x000fea0003800200 */
.L_x_8:
[----:B------:R-:W2:Y:S04]  /*0760*/  LDG.E R3, desc[UR12][R16.64+-0x4] ;  /* 0xfffffc0c10037981 */ /* 0x000ea8000c1e1900 */
[----:B------:R-:W3:Y:S01]  /*0770*/  LDG.E R2, desc[UR12][R28.64+-0x4] ;  /* 0xfffffc0c1c027981 */ /* 0x000ee2000c1e1900 */
[----:B------:R-:W-:Y:S01]  /*0780*/  UMOV UR4, 0xa0b5ed8d ;  /* 0xa0b5ed8d00047882 */ /* 0x000fe20000000000 */
[----:B------:R-:W-:Y:S01]  /*0790*/  UMOV UR5, 0x3eb0c6f7 ;  /* 0x3eb0c6f700057882 */ /* 0x000fe20000000000 */
[----:B------:R-:W-:Y:S01]  /*07a0*/  BSSY.RECONVERGENT B3, `(.L_x_14) ;  /* 0x0000014000037945 */ /* 0x000fe20003800200 */
[----:B--2---:R-:W-:Y:S01]  /*07b0*/  FADD R3, R10, -R3 ;  /* 0x800000030a037221 */ /* 0x004fe20000000000 */
[----:B---3--:R-:W-:-:S03]  /*07c0*/  FADD R2, R11, -R2 ;  /* 0x800000020b027221 */ /* 0x008fc60000000000 */
[----:B------:R-:W-:-:S04]  /*07d0*/  FMUL R3, R3, R3 ;  /* 0x0000000303037220 */ /* 0x000fc80000400000 */
[----:B------:R-:W-:-:S04]  /*07e0*/  FFMA R3, R2, R2, R3 ;  /* 0x0000000202037223 */ /* 0x000fc80000000003 */
[----:B------:R-:W0:Y:S02]  /*07f0*/  F2F.F64.F32 R20, R3 ;  /* 0x0000000300147310 */ /* 0x000e240000201800 */
[----:B0-----:R-:W-:-:S06]  /*0800*/  DADD R20, R20, UR4 ;  /* 0x0000000414147e29 */ /* 0x001fcc0008000000 */
[----:B------:R-:W0:Y:S02]  /*0810*/  F2F.F32.F64 R18, R20 ;  /* 0x0000001400127310 */ /* 0x000e240000301000 */
[----:B0-----:R-:W-:-:S06]  /*0820*/  IADD3 R0, PT, PT, R18, -0xd000000, RZ ;  /* 0xf300000012007810 */ /* 0x001fcc0007ffe0ff */
[----:B------:R0:W1:Y:S01]  /*0830*/  MUFU.RSQ R13, R18 ;  /* 0x00000012000d7308 */ /* 0x0000620000001400 */
[----:B------:R-:W-:-:S13]  /*0840*/  ISETP.GT.U32.AND P0, PT, R0, 0x727fffff, PT ;  /* 0x727fffff0000780c */ /* 0x000fda0003f04070 */
[----:B0-----:R-:W-:Y:S05]  /*0850*/  @!P0 BRA `(.L_x_15) ;  /* 0x0000000000108947 */ /* 0x001fea0003800000 */
[----:B------:R-:W-:-:S07]  /*0860*/  MOV R0, 0x880 ;  /* 0x0000088000007802 */ /* 0x000fce0000000f00 */
[----:B-1----:R-:W-:Y:S05]  /*0870*/  CALL.REL.NOINC `($__internal_0_$__cuda_sm20_sqrt_rn_f32_slowpath) ;  /* 0x0000003c00f87944 */ /* 0x002fea0003c00000 */
[----:B------:R-:W-:Y:S01]  /*0880*/  MOV R3, R24 ;  /* 0x0000001800037202 */ /* 0x000fe20000000f00 */
[----:B------:R-:W-:Y:S06]  /*0890*/  BRA `(.L_x_16) ;  /* 0x0000000000107947 */ /* 0x000fec0003800000 */
.L_x_15:
[----:B-1----:R-:W-:Y:S01]  /*08a0*/  FMUL.FTZ R3, R18, R13 ;  /* 0x0000000d12037220 */ /* 0x002fe20000410000 */
[----:B------:R-:W-:-:S03]  /*08b0*/  FMUL.FTZ R4, R13, 0.5 ;  /* 0x3f0000000d047820 */ /* 0x000fc60000410000 */
[----:B------:R-:W-:-:S04]  /*08c0*/  FFMA R0, -R3, R3, R18 ;  /* 0x0000000303007223 */ /* 0x000fc80000000112 */
[----:B------:R-:W-:-:S07]  /*08d0*/  FFMA R3, R0, R4, R3 ;  /* 0x0000000400037223 */ /* 0x000fce0000000003 */
.L_x_16:
[----:B------:R-:W-:Y:S05]  /*08e0*/  BSYNC.RECONVERGENT B3 ;  /* 0x0000000000037941 */ /* 0x000fea0003800200 */
.L_x_14:
        /* <DEDUP_REMOVED lines=21> */
.L_x_20:
[----:B------:R-:W-:Y:S05]  /*0a40*/  BSYNC.RECONVERGENT B6 ;  /* 0x0000000000067941 */ /* 0x000fea0003800200 */
.L_x_19:
        /* <DEDUP_REMOVED lines=13> */
.L_x_22:
[----:B------:R-:W-:Y:S05]  /*0b20*/  BSYNC.RECONVERGENT B6 ;  /* 0x0000000000067941 */ /* 0x000fea0003800200 */
.L_x_21:
[CC--:B------:R-:W-:Y:S01]  /*0b30*/  FFMA R9, -R0.reuse, R4.reuse, R9 ;  /* 0x0000000400097223 */ /* 0x0c0fe20000000109 */
[----:B------:R-:W-:-:S07]  /*0b40*/  FFMA R7, -R0, R4, R7 ;  /* 0x0000000400077223 */ /* 0x000fce0000000107 */
.L_x_18:
[----:B------:R-:W-:Y:S05]  /*0b50*/  BSYNC.RECONVERGENT B5 ;  /* 0x0000000000057941 */ /* 0x000fea0003800200 */
.L_x_17:
        /* <DEDUP_REMOVED lines=20> */
.L_x_24:
[----:B-1----:R-:W-:Y:S01]  /*0ca0*/  FMUL.FTZ R3, R18, R13 ;  /* 0x0000000d12037220 */ /* 0x002fe20000410000 */
[----:B------:R-:W-:-:S03]  /*0cb0*/  FMUL.FTZ R4, R13, 0.5 ;  /* 0x3f0000000d047820 */ /* 0x000fc60000410000 */
[----:B------:R-:W-:-:S04]  /*0cc0*/  FFMA R0, -R3, R3, R18 ;  /* 0x0000000303007223 */ /* 0x000fc80000000112 */
[----:B------:R-:W-:-:S07]  /*0cd0*/  FFMA R3, R0, R4, R3 ;  /* 0x0000000400037223 */ /* 0x000fce0000000003 */
.L_x_25:
[----:B------:R-:W-:Y:S05]  /*0ce0*/  BSYNC.RECONVERGENT B3 ;  /* 0x0000000000037941 */ /* 0x000fea0003800200 */
.L_x_23:
        /* <DEDUP_REMOVED lines=21> */
.L_x_29:
[----:B------:R-:W-:Y:S05]  /*0e40*/  BSYNC.RECONVERGENT B6 ;  /* 0x0000000000067941 */ /* 0x000fea0003800200 */
.L_x_28:
        /* <DEDUP_REMOVED lines=13> */
.L_x_31:
[----:B------:R-:W-:Y:S05]  /*0f20*/  BSYNC.RECONVERGENT B6 ;  /* 0x0000000000067941 */ /* 0x000fea0003800200 */
.L_x_30:
[CC--:B------:R-:W-:Y:S01]  /*0f30*/  FFMA R9, -R0.reuse, R4.reuse, R9 ;  /* 0x0000000400097223 */ /* 0x0c0fe20000000109 */
[----:B------:R-:W-:-:S07]  /*0f40*/  FFMA R7, -R0, R4, R7 ;  /* 0x0000000400077223 */ /* 0x000fce0000000107 */
.L_x_27:
[----:B------:R-:W-:Y:S05]  /*0f50*/  BSYNC.RECONVERGENT B5 ;  /* 0x0000000000057941 */ /* 0x000fea0003800200 */
.L_x_26:
        /* <DEDUP_REMOVED lines=20> */
.L_x_33:
[----:B-1----:R-:W-:Y:S01]  /*10a0*/  FMUL.FTZ R3, R18, R13 ;  /* 0x0000000d12037220 */ /* 0x002fe20000410000 */
[----:B------:R-:W-:-:S03]  /*10b0*/  FMUL.FTZ R4, R13, 0.5 ;  /* 0x3f0000000d047820 */ /* 0x000fc60000410000 */
[----:B------:R-:W-:-:S04]  /*10c0*/  FFMA R0, -R3, R3, R18 ;  /* 0x0000000303007223 */ /* 0x000fc80000000112 */
[----:B------:R-:W-:-:S07]  /*10d0*/  FFMA R3, R0, R4, R3 ;  /* 0x0000000400037223 */ /* 0x000fce0000000003 */
.L_x_34:
[----:B------:R-:W-:Y:S05]  /*10e0*/  BSYNC.RECONVERGENT B3 ;  /* 0x0000000000037941 */ /* 0x000fea0003800200 */
.L_x_32:
        /* <DEDUP_REMOVED lines=21> */
.L_x_38:
[----:B------:R-:W-:Y:S05]  /*1240*/  BSYNC.RECONVERGENT B6 ;  /* 0x0000000000067941 */ /* 0x000fea0003800200 */
.L_x_37:
        /* <DEDUP_REMOVED lines=13> */
.L_x_40:
[----:B------:R-:W-:Y:S05]  /*1320*/  BSYNC.RECONVERGENT B6 ;  /* 0x0000000000067941 */ /* 0x000fea0003800200 */
.L_x_39:
[CC--:B------:R-:W-:Y:S01]  /*1330*/  FFMA R9, -R0.reuse, R4.reuse, R9 ;  /* 0x0000000400097223 */ /* 0x0c0fe20000000109 */
[----:B------:R-:W-:-:S07]  /*1340*/  FFMA R7, -R0, R4, R7 ;  /* 0x0000000400077223 */ /* 0x000fce0000000107 */
.L_x_36:
[----:B------:R-:W-:Y:S05]  /*1350*/  BSYNC.RECONVERGENT B5 ;  /* 0x0000000000057941 */ /* 0x000fea0003800200 */
.L_x_35:
[----:B------:R-:W-:Y:S02]  /*1360*/  IADD3 R28, P0, PT, R28, 0x10, RZ ;  /* 0x000000101c1c7810 */ /* 0x000fe40007f1e0ff */
[----:B------:R-:W-:Y:S02]  /*1370*/  IADD3 R16, P1, PT, R16, 0x10, RZ ;  /* 0x0000001010107810 */ /* 0x000fe40007f3e0ff */
[----:B------:R-:W-:Y:S02]  /*1380*/  IADD3 R0, P3, PT, R14, 0x10, RZ ;  /* 0x000000100e007810 */ /* 0x000fe40007f7e0ff */
[----:B------:R-:W-:Y:S02]  /*1390*/  IADD3.X R29, PT, PT, RZ, R29, RZ, P0, !PT ;  /* 0x0000001dff1d7210 */ /* 0x000fe400007fe4ff */
[----:B------:R-:W-:Y:S02]  /*13a0*/  IADD3.X R17, PT, PT, RZ, R17, RZ, P1, !PT ;  /* 0x00000011ff117210 */ /* 0x000fe40000ffe4ff */
[----:B------:R-:W-:Y:S01]  /*13b0*/  IADD3.X R3, PT, PT, RZ, R15, RZ, P3, !PT ;  /* 0x0000000fff037210 */ /* 0x000fe20001ffe4ff */
[----:B------:R-:W-:Y:S06]  /*13c0*/  @P2 BRA `(.L_x_41) ;  /* 0xffffffec00d42947 */ /* 0x000fec000383ffff */
[----:B------:R-:W-:Y:S05]  /*13d0*/  BSYNC.RECONVERGENT B0 ;  /* 0x0000000000007941 */ /* 0x000fea0003800200 */
.L_x_4:
[----:B------:R-:W-:-:S07]  /*13e0*/  LOP3.LUT R6, R8, 0x7ffffffc, RZ, 0xc0, !PT ;  /* 0x7ffffffc08067812 */ /* 0x000fce00078ec0ff */
.L_x_3:
[----:B------:R-:W-:Y:S05]  /*13f0*/  BSYNC.RECONVERGENT B1 ;  /* 0x0000000000017941 */ /* 0x000fea0003800200 */
.L_x_2:
[----:B------:R-:W-:-:S13]  /*1400*/  LOP3.LUT P0, R0, R8, 0x3, RZ, 0xc0, !PT ;  /* 0x0000000308007812 */ /* 0x000fda000780c0ff */
[----:B------:R-:W-:Y:S05]  /*1410*/  @!P0 BRA `(.L_x_1) ;  /* 0x0000000c00488947 */ /* 0x000fea0003800000 */
[----:B------:R-:W-:Y:S01]  /*1420*/  ISETP.NE.AND P0, PT, R0, 0x1, PT ;  /* 0x000000010000780c */ /* 0x000fe20003f05270 */
[----:B------:R-:W-:-:S12]  /*1430*/  BSSY.RECONVERGENT B0, `(.L_x_42) ;  /* 0x0000089000007945 */ /* 0x000fd80003800200 */
[----:B------:R-:W-:Y:S05]  /*1440*/  @!P0 BRA `(.L_x_43) ;  /* 0x00000008001c8947 */ /* 0x000fea0003800000 */
[----:B------:R-:W0:Y:S08]  /*1450*/  LDC.64 R16, c[0x0][0x388] ;  /* 0x0000e200ff107b82 */ /* 0x000e300000000a00 */
[----:B------:R-:W1:Y:S01]  /*1460*/  LDC.64 R28, c[0x0][0x380] ;  /* 0x0000e000ff1c7b82 */ /* 0x000e620000000a00 */
[----:B0-----:R-:W-:-:S05]  /*1470*/  IMAD.WIDE.U32 R16, R6, 0x4, R16 ;  /* 0x0000000406107825 */ /* 0x001fca00078e0010 */
[----:B------:R-:W2:Y:S01]  /*1480*/  LDG.E R3, desc[UR12][R16.64] ;  /* 0x0000000c10037981 */ /* 0x000ea2000c1e1900 */
[----:B-1----:R-:W-:-:S05]  /*1490*/  IMAD.WIDE.U32 R28, R6, 0x4, R28 ;  /* 0x00000004061c7825 */ /* 0x002fca00078e001c */
[----:B------:R-:W3:Y:S01]  /*14a0*/  LDG.E R2, desc[UR12][R28.64] ;  /* 0x0000000c1c027981 */ /* 0x000ee2000c1e1900 */
[----:B------:R-:W-:Y:S01]  /*14b0*/  UMOV UR4, 0xa0b5ed8d ;  /* 0xa0b5ed8d00047882 */ /* 0x000fe20000000000 */
[----:B------:R-:W-:Y:S01]  /*14c0*/  UMOV UR5, 0x3eb0c6f7 ;  /* 0x3eb0c6f700057882 */ /* 0x000fe20000000000 */
[----:B------:R-:W-:Y:S01]  /*14d0*/  BSSY.RECONVERGENT B1, `(.L_x_44) ;  /* 0x0000014000017945 */ /* 0x000fe20003800200 */
[----:B--2---:R-:W-:-:S04]  /*14e0*/  FADD R3, R10, -R3 ;  /* 0x800000030a037221 */ /* 0x004fc80000000000 */
[----:B------:R-:W-:Y:S01]  /*14f0*/  FMUL R3, R3, R3 ;  /* 0x0000000303037220 */ /* 0x000fe20000400000 */
[----:B---3--:R-:W-:-:S04]  /*1500*/  FADD R2, R11, -R2 ;  /* 0x800000020b027221 */ /* 0x008fc80000000000 */
        /* <DEDUP_REMOVED lines=12> */
.L_x_45:
[----:B-1----:R-:W-:Y:S01]  /*15d0*/  FMUL.FTZ R3, R18, R13 ;  /* 0x0000000d12037220 */ /* 0x002fe20000410000 */
[----:B------:R-:W-:-:S03]  /*15e0*/  FMUL.FTZ R4, R13, 0.5 ;  /* 0x3f0000000d047820 */ /* 0x000fc60000410000 */
[----:B------:R-:W-:-:S04]  /*15f0*/  FFMA R0, -R3, R3, R18 ;  /* 0x0000000303007223 */ /* 0x000fc80000000112 */
[----:B------:R-:W-:-:S07]  /*1600*/  FFMA R3, R0, R4, R3 ;  /* 0x0000000400037223 */ /* 0x000fce0000000003 */
.L_x_46:
[----:B------:R-:W-:Y:S05]  /*1610*/  BSYNC.RECONVERGENT B1 ;  /* 0x0000000000017941 */ /* 0x000fea0003800200 */
.L_x_44:
[----:B------:R-:W0:Y:S01]  /*1620*/  F2F.F64.F32 R20, R3 ;  /* 0x0000000300147310 */ /* 0x000e220000201800 */
[----:B------:R-:W1:Y:S01]  /*1630*/  LDC.64 R14, c[0x0][0x3a0] ;  /* 0x0000e800ff0e7b82 */ /* 0x000e620000000a00 */
[----:B------:R-:W-:Y:S01]  /*1640*/  UMOV UR4, 0xd2f1a9fc ;  /* 0xd2f1a9fc00047882 */ /* 0x000fe20000000000 */
[----:B------:R-:W-:Y:S01]  /*1650*/  UMOV UR5, 0x3f50624d ;  /* 0x3f50624d00057882 */ /* 0x000fe20000000000 */
[----:B------:R-:W-:Y:S01]  /*1660*/  BSSY.RECONVERGENT B1, `(.L_x_47) ;  /* 0x0000024000017945 */ /* 0x000fe20003800200 */
[----:B0-----:R-:W-:Y:S01]  /*1670*/  DSETP.GEU.AND P0, PT, R20, UR4, PT ;  /* 0x0000000414007e2a */ /* 0x001fe2000bf0e000 */
[----:B-1----:R-:W-:-:S13]  /*1680*/  IMAD.WIDE.U32 R14, R6, 0x4, R14 ;  /* 0x00000004060e7825 */ /* 0x002fda00078e000e */
        /* <DEDUP_REMOVED lines=16> */
.L_x_50:
[----:B------:R-:W-:Y:S05]  /*1790*/  BSYNC.RECONVERGENT B5 ;  /* 0x0000000000057941 */ /* 0x000fea0003800200 */
.L_x_49:
        /* <DEDUP_REMOVED lines=13> */
.L_x_52:
[----:B------:R-:W-:Y:S05]  /*1870*/  BSYNC.RECONVERGENT B5 ;  /* 0x0000000000057941 */ /* 0x000fea0003800200 */
.L_x_51:
[CC--:B------:R-:W-:Y:S01]  /*1880*/  FFMA R9, -R0.reuse, R4.reuse, R9 ;  /* 0x0000000400097223 */ /* 0x0c0fe20000000109 */
[----:B------:R-:W-:-:S07]  /*1890*/  FFMA R7, -R0, R4, R7 ;  /* 0x0000000400077223 */ /* 0x000fce0000000107 */
.L_x_48:
[----:B------:R-:W-:Y:S05]  /*18a0*/  BSYNC.RECONVERGENT B1 ;  /* 0x0000000000017941 */ /* 0x000fea0003800200 */
.L_x_47:
        /* <DEDUP_REMOVED lines=20> */
.L_x_54:
[----:B-1----:R-:W-:Y:S01]  /*19f0*/  FMUL.FTZ R3, R18, R13 ;  /* 0x0000000d12037220 */ /* 0x002fe20000410000 */
[----:B------:R-:W-:-:S03]  /*1a00*/  FMUL.FTZ R4, R13, 0.5 ;  /* 0x3f0000000d047820 */ /* 0x000fc60000410000 */
[----:B------:R-:W-:-:S04]  /*1a10*/  FFMA R0, -R3, R3, R18 ;  /* 0x0000000303007223 */ /* 0x000fc80000000112 */
[----:B------:R-:W-:-:S07]  /*1a20*/  FFMA R3, R0, R4, R3 ;  /* 0x0000000400037223 */ /* 0x000fce0000000003 */
.L_x_55:
[----:B------:R-:W-:Y:S05]  /*1a30*/  BSYNC.RECONVERGENT B1 ;  /* 0x0000000000017941 */ /* 0x000fea0003800200 */
.L_x_53:
        /* <DEDUP_REMOVED lines=21> */
.L_x_59:
[----:B------:R-:W-:Y:S05]  /*1b90*/  BSYNC.RECONVERGENT B5 ;  /* 0x0000000000057941 */ /* 0x000fea0003800200 */
.L_x_58:
        /* <DEDUP_REMOVED lines=13> */
.L_x_61:
[----:B------:R-:W-:Y:S05]  /*1c70*/  BSYNC.RECONVERGENT B5 ;  /* 0x0000000000057941 */ /* 0x000fea0003800200 */
.L_x_60:
[CC--:B------:R-:W-:Y:S01]  /*1c80*/  FFMA R9, -R0.reuse, R4.reuse, R9 ;  /* 0x0000000400097223 */ /* 0x0c0fe20000000109 */
[----:B------:R-:W-:-:S07]  /*1c90*/  FFMA R7, -R0, R4, R7 ;  /* 0x0000000400077223 */ /* 0x000fce0000000107 */
.L_x_57:
[----:B------:R-:W-:Y:S05]  /*1ca0*/  BSYNC.RECONVERGENT B1 ;  /* 0x0000000000017941 */ /* 0x000fea0003800200 */
.L_x_56:
[----:B------:R-:W-:-:S07]  /*1cb0*/  IADD3 R6, PT, PT, R6, 0x2, RZ ;  /* 0x0000000206067810 */ /* 0x000fce0007ffe0ff */
.L_x_43:
[----:B------:R-:W-:Y:S05]  /*1cc0*/  BSYNC.RECONVERGENT B0 ;  /* 0x0000000000007941 */ /* 0x000fea0003800200 */
.L_x_42:
[----:B------:R-:W-:-:S04]  /*1cd0*/  LOP3.LUT R0, R8, 0x1, RZ, 0xc0, !PT ;  /* 0x0000000108007812 */ /* 0x000fc800078ec0ff */
[----:B------:R-:W-:-:S13]  /*1ce0*/  ISETP.NE.U32.AND P0, PT, R0, 0x1, PT ;  /* 0x000000010000780c */ /* 0x000fda0003f05070 */
[----:B------:R-:W-:Y:S05]  /*1cf0*/  @P0 BRA `(.L_x_1) ;  /* 0x0000000400100947 */ /* 0x000fea0003800000 */
[----:B------:R-:W0:Y:S08]  /*1d00*/  LDC.64 R16, c[0x0][0x388] ;  /* 0x0000e200ff107b82 */ /* 0x000e300000000a00 */
[----:B------:R-:W1:Y:S01]  /*1d10*/  LDC.64 R14, c[0x0][0x380] ;  /* 0x0000e000ff0e7b82 */ /* 0x000e620000000a00 */
[----:B0-----:R-:W-:-:S06]  /*1d20*/  IMAD.WIDE.U32 R16, R6, 0x4, R16 ;  /* 0x0000000406107825 */ /* 0x001fcc00078e0010 */
        /* <DEDUP_REMOVED lines=21> */
.L_x_63:
[----:B-1----:R-:W-:Y:S01]  /*1e80*/  FMUL.FTZ R3, R18, R13 ;  /* 0x0000000d12037220 */ /* 0x002fe20000410000 */
[----:B------:R-:W-:-:S03]  /*1e90*/  FMUL.FTZ R4, R13, 0.5 ;  /* 0x3f0000000d047820 */ /* 0x000fc60000410000 */
[----:B------:R-:W-:-:S04]  /*1ea0*/  FFMA R0, -R3, R3, R18 ;  /* 0x0000000303007223 */ /* 0x000fc80000000112 */
[----:B------:R-:W-:-:S07]  /*1eb0*/  FFMA R3, R0, R4, R3 ;  /* 0x0000000400037223 */ /* 0x000fce0000000003 */
.L_x_64:
[----:B------:R-:W-:Y:S05]  /*1ec0*/  BSYNC.RECONVERGENT B0 ;  /* 0x0000000000007941 */ /* 0x000fea0003800200 */
.L_x_62:
[----:B------:R-:W0:Y:S01]  /*1ed0*/  F2F.F64.F32 R14, R3 ;  /* 0x00000003000e7310 */ /* 0x000e220000201800 */
[----:B------:R-:W-:Y:S01]  /*1ee0*/  UMOV UR4, 0xd2f1a9fc ;  /* 0xd2f1a9fc00047882 */ /* 0x000fe20000000000 */
[----:B------:R-:W-:Y:S02]  /*1ef0*/  UMOV UR5, 0x3f50624d ;  /* 0x3f50624d00057882 */ /* 0x000fe40000000000 */
[----:B0-----:R-:W-:-:S14]  /*1f00*/  DSETP.GEU.AND P0, PT, R14, UR4, PT ;  /* 0x000000040e007e2a */ /* 0x001fdc000bf0e000 */
[----:B------:R-:W-:Y:S05]  /*1f10*/  @!P0 BRA `(.L_x_1) ;  /* 0x0000000000888947 */ /* 0x000fea0003800000 */
[----:B------:R-:W0:Y:S02]  /*1f20*/  LDC.64 R14, c[0x0][0x3a0] ;  /* 0x0000e800ff0e7b82 */ /* 0x000e240000000a00 */
[----:B0-----:R-:W-:-:S06]  /*1f30*/  IMAD.WIDE.U32 R14, R6, 0x4, R14 ;  /* 0x00000004060e7825 */ /* 0x001fcc00078e000e */
        /* <DEDUP_REMOVED lines=15> */
.L_x_66:
[----:B------:R-:W-:Y:S05]  /*2030*/  BSYNC.RECONVERGENT B0 ;  /* 0x0000000000007941 */ /* 0x000fea0003800200 */
.L_x_65:
        /* <DEDUP_REMOVED lines=13> */
.L_x_68:
[----:B------:R-:W-:Y:S05]  /*2110*/  BSYNC.RECONVERGENT B0 ;  /* 0x0000000000007941 */ /* 0x000fea0003800200 */
.L_x_67:
[CC--:B------:R-:W-:Y:S01]  /*2120*/  FFMA R9, -R0.reuse, R4.reuse, R9 ;  /* 0x0000000400097223 */ /* 0x0c0fe20000000109 */
[----:B------:R-:W-:-:S07]  /*2130*/  FFMA R7, -R0, R4, R7 ;  /* 0x0000000400077223 */ /* 0x000fce0000000107 */
.L_x_1:
[----:B------:R-:W-:Y:S05]  /*2140*/  BSYNC.RECONVERGENT B2 ;  /* 0x0000000000027941 */ /* 0x000fea0003800200 */
.L_x_0:
[----:B------:R-:W0:Y:S01]  /*2150*/  LDCU UR4, c[0x0][0x3a8] ;  /* 0x00007500ff0477ac */ /* 0x000e220008000800 */
[----:B------:R-:W-:Y:S01]  /*2160*/  BSSY.RECONVERGENT B0, `(.L_x_69) ;  /* 0x000004e000007945 */ /* 0x000fe20003800200 */
[----:B0-----:R-:W-:-:S13]  /*2170*/  ISETP.GE.AND P0, PT, R8, UR4, PT ;  /* 0x0000000408007c0c */ /* 0x001fda000bf06270 */
[----:B------:R-:W-:Y:S05]  /*2180*/  @P0 BRA `(.L_x_70) ;  /* 0x00000004002c0947 */ /* 0x000fea0003800000 */
[----:B------:R-:W-:Y:S01]  /*2190*/  ISETP.NE.AND P0, PT, R8, R19, PT ;  /* 0x000000130800720c */ /* 0x000fe20003f05270 */
[----:B------:R-:W-:-:S12]  /*21a0*/  BSSY.RECONVERGENT B1, `(.L_x_71) ;  /* 0x0000048000017945 */ /* 0x000fd80003800200 */
[----:B------:R-:W-:Y:S05]  /*21b0*/  @!P0 BRA `(.L_x_72) ;  /* 0x0000000400188947 */ /* 0x000fea0003800000 */
        /* <DEDUP_REMOVED lines=9> */
[----:B--2--5:R-:W-:-:S04]  /*2250*/  FADD R0, R10, -R15 ;  /* 0x8000000f0a007221 */ /* 0x024fc80000000000 */
        /* <DEDUP_REMOVED lines=14> */
.L_x_74:
[----:B-1----:R-:W-:Y:S01]  /*2340*/  FMUL.FTZ R3, R18, R15 ;  /* 0x0000000f12037220 */ /* 0x002fe20000410000 */
[----:B------:R-:W-:-:S03]  /*2350*/  FMUL.FTZ R4, R15, 0.5 ;  /* 0x3f0000000f047820 */ /* 0x000fc60000410000 */
[----:B------:R-:W-:-:S04]  /*2360*/  FFMA R0, -R3, R3, R18 ;  /* 0x0000000303007223 */ /* 0x000fc80000000112 */
[----:B------:R-:W-:-:S07]  /*2370*/  FFMA R3, R0, R4, R3 ;  /* 0x0000000400037223 */ /* 0x000fce0000000003 */
.L_x_75:
[----:B------:R-:W-:Y:S05]  /*2380*/  BSYNC.RECONVERGENT B2 ;  /* 0x0000000000027941 */ /* 0x000fea0003800200 */
.L_x_73:
[----:B------:R-:W0:Y:S01]  /*2390*/  F2F.F64.F32 R12, R3 ;  /* 0x00000003000c7310 */ /* 0x000e220000201800 */
[----:B------:R-:W-:Y:S01]  /*23a0*/  UMOV UR4, 0xd2f1a9fc ;  /* 0xd2f1a9fc00047882 */ /* 0x000fe20000000000 */
[----:B------:R-:W-:Y:S02]  /*23b0*/  UMOV UR5, 0x3f50624d ;  /* 0x3f50624d00057882 */ /* 0x000fe40000000000 */
[----:B0-----:R-:W-:-:S14]  /*23c0*/  DSETP.GEU.AND P0, PT, R12, UR4, PT ;  /* 0x000000040c007e2a */ /* 0x001fdc000bf0e000 */
[----:B------:R-:W-:Y:S05]  /*23d0*/  @!P0 BRA `(.L_x_72) ;  /* 0x0000000000908947 */ /* 0x000fea0003800000 */
[----:B------:R-:W0:Y:S01]  /*23e0*/  LDC.64 R12, c[0x0][0x3a0] ;  /* 0x0000e800ff0c7b82 */ /* 0x000e220000000a00 */
[----:B------:R-:W1:Y:S01]  /*23f0*/  LDCU UR4, c[0x0][0x3ac] ;  /* 0x00007580ff0477ac */ /* 0x000e620008000800 */
[----:B0-----:R-:W-:-:S05]  /*2400*/  IMAD.WIDE.U32 R12, R8, 0x4, R12 ;  /* 0x00000004080c7825 */ /* 0x001fca00078e000c */
[----:B------:R-:W2:Y:S01]  /*2410*/  LDG.E R0, desc[UR12][R12.64] ;  /* 0x0000000c0c007981 */ /* 0x000ea2000c1e1900 */
[----:B------:R-:W0:Y:S01]  /*2420*/  MUFU.RCP R15, R18 ;  /* 0x00000012000f7308 */ /* 0x000e220000001000 */
[----:B-1----:R-:W-:Y:S01]  /*2430*/  FMUL R17, R5, UR4 ;  /* 0x0000000405117c20 */ /* 0x002fe20008400000 */
        /* <DEDUP_REMOVED lines=13> */
.L_x_77:
[----:B------:R-:W-:Y:S05]  /*2510*/  BSYNC.RECONVERGENT B2 ;  /* 0x0000000000027941 */ /* 0x000fea0003800200 */
.L_x_76:
        /* <DEDUP_REMOVED lines=13> */
.L_x_79:
[----:B------:R-:W-:Y:S05]  /*25f0*/  BSYNC.RECONVERGENT B2 ;  /* 0x0000000000027941 */ /* 0x000fea0003800200 */
.L_x_78:
[CC--:B------:R-:W-:Y:S01]  /*2600*/  FFMA R9, -R0.reuse, R4.reuse, R9 ;  /* 0x0000000400097223 */ /* 0x0c0fe20000000109 */
[----:B------:R-:W-:-:S07]  /*2610*/  FFMA R7, -R0, R4, R7 ;  /* 0x0000000400077223 */ /* 0x000fce0000000107 */
.L_x_72:
[----:B------:R-:W-:Y:S05]  /*2620*/  BSYNC.RECONVERGENT B1 ;  /* 0x0000000000017941 */ /* 0x000fea0003800200 */
.L_x_71:
[----:B------:R-:W-:-:S07]  /*2630*/  IADD3 R8, PT, PT, R8, 0x1, RZ ;  /* 0x0000000108087810 */ /* 0x000fce0007ffe0ff */
.L_x_70:
[----:B------:R-:W-:Y:S05]  /*2640*/  BSYNC.RECONVERGENT B0 ;  /* 0x0000000000007941 */ /* 0x000fea0003800200 */
.L_x_69:
[----:B------:R-:W0:Y:S01]  /*2650*/  LDCU UR4, c[0x0][0x3a8] ;  /* 0x00007500ff0477ac */ /* 0x000e220008000800 */
[----:B------:R-:W-:Y:S01]  /*2660*/  BSSY.RECONVERGENT B1, `(.L_x_80) ;  /* 0x00001f9000017945 */ /* 0x000fe20003800200 */
[----:B0-----:R-:W-:-:S13]  /*2670*/  ISETP.GE.AND P0, PT, R8, UR4, PT ;  /* 0x0000000408007c0c */ /* 0x001fda000bf06270 */
[----:B------:R-:W-:Y:S05]  /*2680*/  @P0 BRA `(.L_x_81) ;  /* 0x0000001c00d80947 */ /* 0x000fea0003800000 */
[----:B------:R-:W0:Y:S01]  /*2690*/  LDCU UR5, c[0x0][0x3ac] ;  /* 0x00007580ff0577ac */ /* 0x000e220008000800 */
[C---:B------:R-:W-:Y:S01]  /*26a0*/  IADD3 R0, PT, PT, R8.reuse, -UR4, RZ ;  /* 0x8000000408007c10 */ /* 0x040fe2000fffe0ff */
[----:B------:R-:W-:Y:S01]  /*26b0*/  BSSY.RECONVERGENT B0, `(.L_x_82) ;  /* 0x000011f000007945 */ /* 0x000fe20003800200 */
[----:B------:R-:W-:Y:S02]  /*26c0*/  IADD3 R6, PT, PT, -R8, UR4, RZ ;  /* 0x0000000408067c10 */ /* 0x000fe4000fffe1ff */
[----:B------:R-:W-:Y:S02]  /*26d0*/  ISETP.GT.U32.AND P0, PT, R0, -0x4, PT ;  /* 0xfffffffc0000780c */ /* 0x000fe40003f04070 */
[----:B------:R-:W-:Y:S01]  /*26e0*/  LOP3.LUT R4, R6, 0x3, RZ, 0xc0, !PT ;  /* 0x0000000306047812 */ /* 0x000fe200078ec0ff */
[----:B0----5:R-:W-:-:S10]  /*26f0*/  FMUL R5, R5, UR5 ;  /* 0x0000000505057c20 */ /* 0x021fd40008400000 */
[----:B------:R-:W-:Y:S05]  /*2700*/  @P0 BRA `(.L_x_83) ;  /* 0x0000001000640947 */ /* 0x000fea0003800000 */
[----:B------:R-:W0:Y:S01]  /*2710*/  LDCU.128 UR8, c[0x0][0x380] ;  /* 0x00007000ff0877ac */ /* 0x000e220008000c00 */
[----:B------:R-:W-:Y:S01]  /*2720*/  HFMA2 R2, -RZ, RZ, 0, 4.76837158203125e-07 ;  /* 0x00000008ff027431 */ /* 0x000fe200000001ff */
[----:B------:R-:W-:Y:S01]  /*2730*/  MOV R3, 0x0 ;  /* 0x0000000000037802 */ /* 0x000fe20000000f00 */
[----:B------:R-:W1:Y:S03]  /*2740*/  LDCU.64 UR6, c[0x0][0x3a0] ;  /* 0x00007400ff0677ac */ /* 0x000e660008000a00 */
[----:B------:R-:W-:-:S03]  /*2750*/  IMAD.WIDE.U32 R2, R8, 0x4, R2 ;  /* 0x0000000408027825 */ /* 0x000fc600078e0002 */
[C---:B0-----:R-:W-:Y:S02]  /*2760*/  IADD3 R14, P0, PT, R2.reuse, UR8, RZ ;  /* 0x00000008020e7c10 */ /* 0x041fe4000ff1e0ff */
[C---:B------:R-:W-:Y:S02]  /*2770*/  IADD3 R12, P1, PT, R2.reuse, UR10, RZ ;  /* 0x0000000a020c7c10 */ /* 0x040fe4000ff3e0ff */
[----:B-1----:R-:W-:Y:S02]  /*2780*/  IADD3 R0, P2, PT, R2, UR6, RZ ;  /* 0x0000000602007c10 */ /* 0x002fe4000ff5e0ff */
[----:B------:R-:W-:Y:S02]  /*2790*/  LOP3.LUT R2, R6, 0xfffffffc, RZ, 0xc0, !PT ;  /* 0xfffffffc06027812 */ /* 0x000fe400078ec0ff */
[C---:B------:R-:W-:Y:S02]  /*27a0*/  IADD3.X R15, PT, PT, R3.reuse, UR9, RZ, P0, !PT ;  /* 0x00000009030f7c10 */ /* 0x040fe400087fe4ff */
[----:B------:R-:W-:-:S02]  /*27b0*/  IADD3.X R13, PT, PT, R3, UR11, RZ, P1, !PT ;  /* 0x0000000b030d7c10 */ /* 0x000fc40008ffe4ff */
[----:B------:R-:W-:Y:S02]  /*27c0*/  IADD3.X R21, PT, PT, R3, UR7, RZ, P2, !PT ;  /* 0x0000000703157c10 */ /* 0x000fe400097fe4ff */
[----:B------:R-:W-:-:S07]  /*27d0*/  IADD3 R3, PT, PT, -R2, RZ, RZ ;  /* 0x000000ff02037210 */ /* 0x000fce0007ffe1ff */
.L_x_120:
        /* <DEDUP_REMOVED lines=24> */
.L_x_85:
[----:B-1----:R-:W-:Y:S01]  /*2960*/  FMUL.FTZ R29, R18, R23 ;  /* 0x00000017121d7220 */ /* 0x002fe20000410000 */
[----:B------:R-:W-:-:S03]  /*2970*/  FMUL.FTZ R20, R23, 0.5 ;  /* 0x3f00000017147820 */ /* 0x000fc60000410000 */
[----:B------:R-:W-:-:S04]  /*2980*/  FFMA R0, -R29, R29, R18 ;  /* 0x0000001d1d007223 */ /* 0x000fc80000000112 */
[----:B------:R-:W-:-:S07]  /*2990*/  FFMA R29, R0, R20, R29 ;  /* 0x00000014001d7223 */ /* 0x000fce000000001d */
.L_x_86:
[----:B------:R-:W-:Y:S05]  /*29a0*/  BSYNC.RECONVERGENT B2 ;  /* 0x0000000000027941 */ /* 0x000fea0003800200 */
.L_x_84:
        /* <DEDUP_REMOVED lines=21> */
.L_x_90:
[----:B------:R-:W-:Y:S05]  /*2b00*/  BSYNC.RECONVERGENT B5 ;  /* 0x0000000000057941 */ /* 0x000fea0003800200 */
.L_x_89:
        /* <DEDUP_REMOVED lines=13> */
.L_x_92:
[----:B------:R-:W-:Y:S05]  /*2be0*/  BSYNC.RECONVERGENT B5 ;  /* 0x0000000000057941 */ /* 0x000fea0003800200 */
.L_x_91:
[CC--:B------:R-:W-:Y:S01]  /*2bf0*/  FFMA R9, -R0.reuse, R26.reuse, R9 ;  /* 0x0000001a00097223 */ /* 0x0c0fe20000000109 */
[----:B------:R-:W-:-:S07]  /*2c00*/  FFMA R7, -R0, R26, R7 ;  /* 0x0000001a00077223 */ /* 0x000fce0000000107 */
.L_x_88:
[----:B------:R-:W-:Y:S05]  /*2c10*/  BSYNC.RECONVERGENT B2 ;  /* 0x0000000000027941 */ /* 0x000fea0003800200 */
.L_x_87:
        /* <DEDUP_REMOVED lines=20> */
.L_x_94:
[----:B-1----:R-:W-:Y:S01]  /*2d60*/  FMUL.FTZ R29, R18, R23 ;  /* 0x00000017121d7220 */ /* 0x002fe20000410000 */
[----:B------:R-:W-:-:S03]  /*2d70*/  FMUL.FTZ R20, R23, 0.5 ;  /* 0x3f00000017147820 */ /* 0x000fc60000410000 */
[----:B------:R-:W-:-:S04]  /*2d80*/  FFMA R0, -R29, R29, R18 ;  /* 0x0000001d1d007223 */ /* 0x000fc80000000112 */
[----:B------:R-:W-:-:S07]  /*2d90*/  FFMA R29, R0, R20, R29 ;  /* 0x00000014001d7223 */ /* 0x000fce000000001d */
.L_x_95:
[----:B------:R-:W-:Y:S05]  /*2da0*/  BSYNC.RECONVERGENT B2 ;  /* 0x0000000000027941 */ /* 0x000fea0003800200 */
.L_x_93:
        /* <DEDUP_REMOVED lines=21> */
.L_x_99:
[----:B------:R-:W-:Y:S05]  /*2f00*/  BSYNC.RECONVERGENT B5 ;  /* 0x0000000000057941 */ /* 0x000fea0003800200 */
.L_x_98:
        /* <DEDUP_REMOVED lines=13> */
.L_x_101:
[----:B------:R-:W-:Y:S05]  /*2fe0*/  BSYNC.RECONVERGENT B5 ;  /* 0x0000000000057941 */ /* 0x000fea0003800200 */
.L_x_100:
[CC--:B------:R-:W-:Y:S01]  /*2ff0*/  FFMA R9, -R0.reuse, R26.reuse, R9 ;  /* 0x0000001a00097223 */ /* 0x0c0fe20000000109 */
[----:B------:R-:W-:-:S07]  /*3000*/  FFMA R7, -R0, R26, R7 ;  /* 0x0000001a00077223 */ /* 0x000fce0000000107 */
.L_x_97:
[----:B------:R-:W-:Y:S05]  /*3010*/  BSYNC.RECONVERGENT B2 ;  /* 0x0000000000027941 */ /* 0x000fea0003800200 */
.L_x_96:
        /* <DEDUP_REMOVED lines=20> */
.L_x_103:
[----:B-1----:R-:W-:Y:S01]  /*3160*/  FMUL.FTZ R29, R18, R23 ;  /* 0x00000017121d7220 */ /* 0x002fe20000410000 */
[----:B------:R-:W-:-:S03]  /*3170*/  FMUL.FTZ R20, R23, 0.5 ;  /* 0x3f00000017147820 */ /* 0x000fc60000410000 */
[----:B------:R-:W-:-:S04]  /*3180*/  FFMA R0, -R29, R29, R18 ;  /* 0x0000001d1d007223 */ /* 0x000fc80000000112 */
[----:B------:R-:W-:-:S07]  /*3190*/  FFMA R29, R0, R20, R29 ;  /* 0x00000014001d7223 */ /* 0x000fce000000001d */
.L_x_104:
[----:B------:R-:W-:Y:S05]  /*31a0*/  BSYNC.RECONVERGENT B2 ;  /* 0x0000000000027941 */ /* 0x000fea0003800200 */
.L_x_102:
        /* <DEDUP_REMOVED lines=21> */
.L_x_108:
[----:B------:R-:W-:Y:S05]  /*3300*/  BSYNC.RECONVERGENT B5 ;  /* 0x0000000000057941 */ /* 0x000fea0003800200 */
.L_x_107:
        /* <DEDUP_REMOVED lines=13> */
.L_x_110:
[----:B------:R-:W-:Y:S05]  /*33e0*/  BSYNC.RECONVERGENT B5 ;  /* 0x0000000000057941 */ /* 0x000fea0003800200 */
.L_x_109:
[CC--:B------:R-:W-:Y:S01]  /*33f0*/  FFMA R9, -R0.reuse, R26.reuse, R9 ;  /* 0x0000001a00097223 */ /* 0x0c0fe20000000109 */
[----:B------:R-:W-:-:S07]  /*3400*/  FFMA R7, -R0, R26, R7 ;  /* 0x0000001a00077223 */ /* 0x000fce0000000107 */
.L_x_106:
[----:B------:R-:W-:Y:S05]  /*3410*/  BSYNC.RECONVERGENT B2 ;  /* 0x0000000000027941 */ /* 0x000fea0003800200 */
.L_x_105:
        /* <DEDUP_REMOVED lines=20> */
.L_x_112:
[----:B-1----:R-:W-:Y:S01]  /*3560*/  FMUL.FTZ R29, R18, R23 ;  /* 0x00000017121d7220 */ /* 0x002fe20000410000 */
[----:B------:R-:W-:-:S03]  /*3570*/  FMUL.FTZ R20, R23, 0.5 ;  /* 0x3f00000017147820 */ /* 0x000fc60000410000 */
[----:B------:R-:W-:-:S04]  /*3580*/  FFMA R0, -R29, R29, R18 ;  /* 0x0000001d1d007223 */ /* 0x000fc80000000112 */
[----:B------:R-:W-:-:S07]  /*3590*/  FFMA R29, R0, R20, R29 ;  /* 0x00000014001d7223 */ /* 0x000fce000000001d */
.L_x_113:
[----:B------:R-:W-:Y:S05]  /*35a0*/  BSYNC.RECONVERGENT B2 ;  /* 0x0000000000027941 */ /* 0x000fea0003800200 */
.L_x_111:
        /* <DEDUP_REMOVED lines=21> */
.L_x_117:
[----:B------:R-:W-:Y:S05]  /*3700*/  BSYNC.RECONVERGENT B5 ;  /* 0x0000000000057941 */ /* 0x000fea0003800200 */
.L_x_116:
        /* <DEDUP_REMOVED lines=13> */
.L_x_119:
[----:B------:R-:W-:Y:S05]  /*37e0*/  BSYNC.RECONVERGENT B5 ;  /* 0x0000000000057941 */ /* 0x000fea0003800200 */
.L_x_118:
[CC--:B------:R-:W-:Y:S01]  /*37f0*/  FFMA R9, -R0.reuse, R26.reuse, R9 ;  /* 0x0000001a00097223 */ /* 0x0c0fe20000000109 */
[----:B------:R-:W-:-:S07]  /*3800*/  FFMA R7, -R0, R26, R7 ;  /* 0x0000001a00077223 */ /* 0x000fce0000000107 */
.L_x_115:
[----:B------:R-:W-:Y:S05]  /*3810*/  BSYNC.RECONVERGENT B2 ;  /* 0x0000000000027941 */ /* 0x000fea0003800200 */
.L_x_114:
[----:B------:R-:W-:Y:S02]  /*3820*/  IADD3 R14, P0, PT, R14, 0x10, RZ ;  /* 0x000000100e0e7810 */ /* 0x000fe40007f1e0ff */
[----:B------:R-:W-:Y:S02]  /*3830*/  IADD3 R12, P1, PT, R12, 0x10, RZ ;  /* 0x000000100c0c7810 */ /* 0x000fe40007f3e0ff */
[----:B------:R-:W-:Y:S02]  /*3840*/  IADD3 R0, P3, PT, R16, 0x10, RZ ;  /* 0x0000001010007810 */ /* 0x000fe40007f7e0ff */
[----:B------:R-:W-:Y:S02]  /*3850*/  IADD3.X R15, PT, PT, RZ, R15, RZ, P0, !PT ;  /* 0x0000000fff0f7210 */ /* 0x000fe400007fe4ff */
[----:B------:R-:W-:Y:S02]  /*3860*/  IADD3.X R13, PT, PT, RZ, R13, RZ, P1, !PT ;  /* 0x0000000dff0d7210 */ /* 0x000fe40000ffe4ff */
[----:B------:R-:W-:-:S02]  /*3870*/  IADD3.X R21, PT, PT, RZ, R17, RZ, P3, !PT ;  /* 0x00000011ff157210 */ /* 0x000fc40001ffe4ff */
[----:B------:R-:W-:Y:S01]  /*3880*/  IADD3 R8, PT, PT, R8, 0x4, RZ ;  /* 0x0000000408087810 */ /* 0x000fe20007ffe0ff */
[----:B------:R-:W-:Y:S06]  /*3890*/  @P2 BRA `(.L_x_120) ;  /* 0xffffffec00d02947 */ /* 0x000fec000383ffff */
.L_x_83:
[----:B------:R-:W-:Y:S05]  /*38a0*/  BSYNC.RECONVERGENT B0 ;  /* 0x0000000000007941 */ /* 0x000fea0003800200 */
.L_x_82:
[----:B------:R-:W-:-:S13]  /*38b0*/  ISETP.NE.AND P0, PT, R4, RZ, PT ;  /* 0x000000ff0400720c */ /* 0x000fda0003f05270 */
        /* <DEDUP_REMOVED lines=28> */
.L_x_124:
[----:B-1----:R-:W-:Y:S01]  /*3a80*/  FMUL.FTZ R3, R18, R21 ;  /* 0x0000001512037220 */ /* 0x002fe20000410000 */
[----:B------:R-:W-:-:S03]  /*3a90*/  FMUL.FTZ R4, R21, 0.5 ;  /* 0x3f00000015047820 */ /* 0x000fc60000410000 */
[----:B------:R-:W-:-:S04]  /*3aa0*/  FFMA R0, -R3, R3, R18 ;  /* 0x0000000303007223 */ /* 0x000fc80000000112 */
[----:B------:R-:W-:-:S07]  /*3ab0*/  FFMA R3, R0, R4, R3 ;  /* 0x0000000400037223 */ /* 0x000fce0000000003 */
.L_x_125:
[----:B------:R-:W-:Y:S05]  /*3ac0*/  BSYNC.RECONVERGENT B2 ;  /* 0x0000000000027941 */ /* 0x000fea0003800200 */
.L_x_123:
        /* <DEDUP_REMOVED lines=23> */
.L_x_129:
[----:B------:R-:W-:Y:S05]  /*3c40*/  BSYNC.RECONVERGENT B5 ;  /* 0x0000000000057941 */ /* 0x000fea0003800200 */
.L_x_128:
        /* <DEDUP_REMOVED lines=13> */
.L_x_131:
[----:B------:R-:W-:Y:S05]  /*3d20*/  BSYNC.RECONVERGENT B5 ;  /* 0x0000000000057941 */ /* 0x000fea0003800200 */
.L_x_130:
[CC--:B------:R-:W-:Y:S01]  /*3d30*/  FFMA R9, -R0.reuse, R4.reuse, R9 ;  /* 0x0000000400097223 */ /* 0x0c0fe20000000109 */
[----:B------:R-:W-:-:S07]  /*3d40*/  FFMA R7, -R0, R4, R7 ;  /* 0x0000000400077223 */ /* 0x000fce0000000107 */
.L_x_127:
[----:B------:R-:W-:Y:S05]  /*3d50*/  BSYNC.RECONVERGENT B2 ;  /* 0x0000000000027941 */ /* 0x000fea0003800200 */
.L_x_126:
        /* <DEDUP_REMOVED lines=20> */
.L_x_133:
[----:B-1----:R-:W-:Y:S01]  /*3ea0*/  FMUL.FTZ R3, R18, R13 ;  /* 0x0000000d12037220 */ /* 0x002fe20000410000 */
[----:B------:R-:W-:-:S03]  /*3eb0*/  FMUL.FTZ R4, R13, 0.5 ;  /* 0x3f0000000d047820 */ /* 0x000fc60000410000 */
[----:B------:R-:W-:-:S04]  /*3ec0*/  FFMA R0, -R3, R3, R18 ;  /* 0x0000000303007223 */ /* 0x000fc80000000112 */
[----:B------:R-:W-:-:S07]  /*3ed0*/  FFMA R3, R0, R4, R3 ;  /* 0x0000000400037223 */ /* 0x000fce0000000003 */
.L_x_134:
[----:B------:R-:W-:Y:S05]  /*3ee0*/  BSYNC.RECONVERGENT B2 ;  /* 0x0000000000027941 */ /* 0x000fea0003800200 */
.L_x_132:
        /* <DEDUP_REMOVED lines=21> */
.L_x_138:
[----:B------:R-:W-:Y:S05]  /*4040*/  BSYNC.RECONVERGENT B5 ;  /* 0x0000000000057941 */ /* 0x000fea0003800200 */
.L_x_137:
        /* <DEDUP_REMOVED lines=13> */
.L_x_140:
[----:B------:R-:W-:Y:S05]  /*4120*/  BSYNC.RECONVERGENT B5 ;  /* 0x0000000000057941 */ /* 0x000fea0003800200 */
.L_x_139:
[CC--:B------:R-:W-:Y:S01]  /*4130*/  FFMA R9, -R0.reuse, R4.reuse, R9 ;  /* 0x0000000400097223 */ /* 0x0c0fe20000000109 */
[----:B------:R-:W-:-:S07]  /*4140*/  FFMA R7, -R0, R4, R7 ;  /* 0x0000000400077223 */ /* 0x000fce0000000107 */
.L_x_136:
[----:B------:R-:W-:Y:S05]  /*4150*/  BSYNC.RECONVERGENT B2 ;  /* 0x0000000000027941 */ /* 0x000fea0003800200 */
.L_x_135:
[----:B------:R-:W-:-:S07]  /*4160*/  IADD3 R8, PT, PT, R8, 0x2, RZ ;  /* 0x0000000208087810 */ /* 0x000fce0007ffe0ff */
.L_x_122:
[----:B------:R-:W-:Y:S05]  /*4170*/  BSYNC.RECONVERGENT B0 ;  /* 0x0000000000007941 */ /* 0x000fea0003800200 */
.L_x_121:
[----:B------:R-:W-:-:S04]  /*4180*/  LOP3.LUT R6, R6, 0x1, RZ, 0xc0, !PT ;  /* 0x0000000106067812 */ /* 0x000fc800078ec0ff */
[----:B------:R-:W-:-:S13]  /*4190*/  ISETP.NE.U32.AND P0, PT, R6, 0x1, PT ;  /* 0x000000010600780c */ /* 0x000fda0003f05070 */
[----:B------:R-:W-:Y:S05]  /*41a0*/  @P0 BRA `(.L_x_81) ;  /* 0x0000000400100947 */ /* 0x000fea0003800000 */
[----:B------:R-:W0:Y:S08]  /*41b0*/  LDC.64 R12, c[0x0][0x388] ;  /* 0x0000e200ff0c7b82 */ /* 0x000e300000000a00 */
[----:B------:R-:W1:Y:S01]  /*41c0*/  LDC.64 R2, c[0x0][0x380] ;  /* 0x0000e000ff027b82 */ /* 0x000e620000000a00 */
[----:B0-----:R-:W-:-:S06]  /*41d0*/  IMAD.WIDE.U32 R12, R8, 0x4, R12 ;  /* 0x00000004080c7825 */ /* 0x001fcc00078e000c */
[----:B------:R-:W2:Y:S01]  /*41e0*/  LDG.E R13, desc[UR12][R12.64] ;  /* 0x0000000c0c0d7981 */ /* 0x000ea2000c1e1900 */
[----:B-1----:R-:W-:-:S06]  /*41f0*/  IMAD.WIDE.U32 R2, R8, 0x4, R2 ;  /* 0x0000000408027825 */ /* 0x002fcc00078e0002 */
        /* <DEDUP_REMOVED lines=19> */
.L_x_142:
[----:B-1----:R-:W-:Y:S01]  /*4330*/  FMUL.FTZ R3, R18, R13 ;  /* 0x0000000d12037220 */ /* 0x002fe20000410000 */
[----:B------:R-:W-:-:S03]  /*4340*/  FMUL.FTZ R0, R13, 0.5 ;  /* 0x3f0000000d007820 */ /* 0x000fc60000410000 */
[----:B------:R-:W-:-:S04]  /*4350*/  FFMA R2, -R3, R3, R18 ;  /* 0x0000000303027223 */ /* 0x000fc80000000112 */
[----:B------:R-:W-:-:S07]  /*4360*/  FFMA R2, R2, R0, R3 ;  /* 0x0000000002027223 */ /* 0x000fce0000000003 */
.L_x_143:
[----:B------:R-:W-:Y:S05]  /*4370*/  BSYNC.RECONVERGENT B0 ;  /* 0x0000000000007941 */ /* 0x000fea0003800200 */
.L_x_141:
[----:B------:R-:W0:Y:S01]  /*4380*/  F2F.F64.F32 R12, R2 ;  /* 0x00000002000c7310 */ /* 0x000e220000201800 */
[----:B------:R-:W-:Y:S01]  /*4390*/  UMOV UR6, 0xd2f1a9fc ;  /* 0xd2f1a9fc00067882 */ /* 0x000fe20000000000 */
[----:B------:R-:W-:Y:S02]  /*43a0*/  UMOV UR7, 0x3f50624d ;  /* 0x3f50624d00077882 */ /* 0x000fe40000000000 */
[----:B0-----:R-:W-:-:S14]  /*43b0*/  DSETP.GEU.AND P0, PT, R12, UR6, PT ;  /* 0x000000060c007e2a */ /* 0x001fdc000bf0e000 */
[----:B------:R-:W-:Y:S05]  /*43c0*/  @!P0 BRA `(.L_x_81) ;  /* 0x0000000000888947 */ /* 0x000fea0003800000 */
[----:B------:R-:W0:Y:S02]  /*43d0*/  LDC.64 R12, c[0x0][0x3a0] ;  /* 0x0000e800ff0c7b82 */ /* 0x000e240000000a00 */
[----:B0-----:R-:W-:-:S05]  /*43e0*/  IMAD.WIDE.U32 R12, R8, 0x4, R12 ;  /* 0x00000004080c7825 */ /* 0x001fca00078e000c */
        /* <DEDUP_REMOVED lines=15> */
.L_x_145:
[----:B------:R-:W-:Y:S05]  /*44e0*/  BSYNC.RECONVERGENT B0 ;  /* 0x0000000000007941 */ /* 0x000fea0003800200 */
.L_x_144:
        /* <DEDUP_REMOVED lines=13> */
.L_x_147:
[----:B------:R-:W-:Y:S05]  /*45c0*/  BSYNC.RECONVERGENT B0 ;  /* 0x0000000000007941 */ /* 0x000fea0003800200 */
.L_x_146:
[CC--:B------:R-:W-:Y:S01]  /*45d0*/  FFMA R9, -R0.reuse, R4.reuse, R9 ;  /* 0x0000000400097223 */ /* 0x0c0fe20000000109 */
[----:B------:R-:W-:-:S07]  /*45e0*/  FFMA R7, -R0, R4, R7 ;  /* 0x0000000400077223 */ /* 0x000fce0000000107 */
.L_x_81:
[----:B------:R-:W-:Y:S05]  /*45f0*/  BSYNC.RECONVERGENT B1 ;  /* 0x0000000000017941 */ /* 0x000fea0003800200 */
.L_x_80:
[----:B------:R-:W-:Y:S01]  /*4600*/  HFMA2 R3, -RZ, RZ, 0.81396484375, 0.000785350799560546875 ;  /* 0x3a83126fff037431 */ /* 0x000fe200000001ff */
[----:B------:R-:W-:Y:S01]  /*4610*/  MOV R0, 0x447a0000 ;  /* 0x447a000000007802 */ /* 0x000fe20000000f00 */
[----:B------:R-:W0:Y:S01]  /*4620*/  FCHK P0, R9, 1000 ;  /* 0x447a000009007902 */ /* 0x000e220000000000 */
[----:B------:R-:W-:Y:S03]  /*4630*/  BSSY.RECONVERGENT B0, `(.L_x_148) ;  /* 0x000000c000007945 */ /* 0x000fe60003800200 */
[----:B------:R-:W-:-:S04]  /*4640*/  FFMA R0, R3, -R0, 1 ;  /* 0x3f80000003007423 */ /* 0x000fc80000000800 */
[----:B------:R-:W-:-:S04]  /*4650*/  FFMA R0, R0, R3, 0.0010000000474974513054 ;  /* 0x3a83126f00007423 */ /* 0x000fc80000000003 */
[----:B------:R-:W-:-:S04]  /*4660*/  FFMA R2, R0, R9, RZ ;  /* 0x0000000900027223 */ /* 0x000fc800000000ff */
[----:B------:R-:W-:-:S04]  /*4670*/  FFMA R3, R2, -1000, R9 ;  /* 0xc47a000002037823 */ /* 0x000fc80000000009 */
[----:B-----5:R-:W-:Y:S01]  /*4680*/  FFMA R5, R0, R3, R2 ;  /* 0x0000000300057223 */ /* 0x020fe20000000002 */
[----:B0-----:R-:W-:Y:S06]  /*4690*/  @!P0 BRA `(.L_x_149) ;  /* 0x0000000000148947 */ /* 0x001fec0003800000 */
[----:B------:R-:W-:Y:S02]  /*46a0*/  MOV R0, R9 ;  /* 0x0000000900007202 */ /* 0x000fe40000000f00 */
[----:B------:R-:W-:Y:S02]  /*46b0*/  MOV R24, 0x447a0000 ;  /* 0x447a000000187802 */ /* 0x000fe40000000f00 */
[----:B------:R-:W-:-:S07]  /*46c0*/  MOV R18, 0x46e0 ;  /* 0x000046e000127802 */ /* 0x000fce0000000f00 */
[----:B------:R-:W-:Y:S05]  /*46d0*/  CALL.REL.NOINC `($__internal_1_$__cuda_sm3x_div_rn_noftz_f32_slowpath) ;  /* 0x0000000000b87944 */ /* 0x000fea0003c00000 */
[----:B------:R-:W-:-:S07]  /*46e0*/  MOV R5, R0 ;  /* 0x0000000000057202 */ /* 0x000fce0000000f00 */
.L_x_149:
[----:B------:R-:W-:Y:S05]  /*46f0*/  BSYNC.RECONVERGENT B0 ;  /* 0x0000000000007941 */ /* 0x000fea0003800200 */
.L_x_148:
[----:B------:R-:W0:Y:S01]  /*4700*/  LDC.64 R2, c[0x0][0x390] ;  /* 0x0000e400ff027b82 */ /* 0x000e220000000a00 */
[----:B------:R-:W-:Y:S01]  /*4710*/  HFMA2 R0, -RZ, RZ, 0.81396484375, 0.000785350799560546875 ;  /* 0x3a83126fff007431 */ /* 0x000fe200000001ff */
[----:B------:R-:W-:Y:S01]  /*4720*/  MOV R9, 0x447a0000 ;  /* 0x447a000000097802 */ /* 0x000fe20000000f00 */
[----:B------:R-:W1:Y:S01]  /*4730*/  FCHK P0, R7, 1000 ;  /* 0x447a000007007902 */ /* 0x000e620000000000 */
[----:B------:R-:W-:Y:S03]  /*4740*/  BSSY.RECONVERGENT B0, `(.L_x_150) ;  /* 0x000000d000007945 */ /* 0x000fe60003800200 */
[----:B------:R-:W-:-:S04]  /*4750*/  FFMA R9, R0, -R9, 1 ;  /* 0x3f80000000097423 */ /* 0x000fc80000000809 */
[----:B------:R-:W-:-:S04]  /*4760*/  FFMA R0, R9, R0, 0.0010000000474974513054 ;  /* 0x3a83126f09007423 */ /* 0x000fc80000000000 */
[----:B------:R-:W-:-:S04]  /*4770*/  FFMA R4, R0, R7, RZ ;  /* 0x0000000700047223 */ /* 0x000fc800000000ff */
[----:B------:R-:W-:Y:S01]  /*4780*/  FFMA R9, R4, -1000, R7 ;  /* 0xc47a000004097823 */ /* 0x000fe20000000007 */
[----:B0-----:R-:W-:-:S04]  /*4790*/  IMAD.WIDE R2, R19, 0x4, R2 ;  /* 0x0000000413027825 */ /* 0x001fc800078e0202 */
[----:B------:R-:W-:Y:S01]  /*47a0*/  FFMA R0, R0, R9, R4 ;  /* 0x0000000900007223 */ /* 0x000fe20000000004 */
[----:B------:R0:W-:Y:S01]  /*47b0*/  STG.E desc[UR12][R2.64], R5 ;  /* 0x0000000502007986 */ /* 0x0001e2000c10190c */
[----:B-1----:R-:W-:Y:S05]  /*47c0*/  @!P0 BRA `(.L_x_151) ;  /* 0x0000000000108947 */ /* 0x002fea0003800000 */
[----:B------:R-:W-:Y:S02]  /*47d0*/  MOV R0, R7 ;  /* 0x0000000700007202 */ /* 0x000fe40000000f00 */
[----:B------:R-:W-:Y:S02]  /*47e0*/  MOV R24, 0x447a0000 ;  /* 0x447a000000187802 */ /* 0x000fe40000000f00 */
[----:B------:R-:W-:-:S07]  /*47f0*/  MOV R18, 0x4810 ;  /* 0x0000481000127802 */ /* 0x000fce0000000f00 */
[----:B0-----:R-:W-:Y:S05]  /*4800*/  CALL.REL.NOINC `($__internal_1_$__cuda_sm3x_div_rn_noftz_f32_slowpath) ;  /* 0x00000000006c7944 */ /* 0x001fea0003c00000 */
.L_x_151:
[----:B------:R-:W-:Y:S05]  /*4810*/  BSYNC.RECONVERGENT B0 ;  /* 0x0000000000007941 */ /* 0x000fea0003800200 */
.L_x_150:
[----:B0-----:R-:W0:Y:S02]  /*4820*/  LDC.64 R2, c[0x0][0x398] ;  /* 0x0000e600ff027b82 */ /* 0x001e240000000a00 */
[----:B0-----:R-:W-:-:S05]  /*4830*/  IMAD.WIDE R2, R19, 0x4, R2 ;  /* 0x0000000413027825 */ /* 0x001fca00078e0202 */
[----:B------:R-:W-:Y:S01]  /*4840*/  STG.E desc[UR12][R2.64], R0 ;  /* 0x0000000002007986 */ /* 0x000fe2000c10190c */
[----:B------:R-:W-:Y:S05]  /*4850*/  EXIT ;  /* 0x000000000000794d */ /* 0x000fea0003800000 */
        .weak           $__internal_0_$__cuda_sm20_sqrt_rn_f32_slowpath
        .type           $__internal_0_$__cuda_sm20_sqrt_rn_f32_slowpath,@function
        .size           $__internal_0_$__cuda_sm20_sqrt_rn_f32_slowpath,($__internal_1_$__cuda_sm3x_div_rn_noftz_f32_slowpath - $__internal_0_$__cuda_sm20_sqrt_rn_f32_slowpath)
$__internal_0_$__cuda_sm20_sqrt_rn_f32_slowpath:
[----:B------:R-:W-:-:S13]  /*4860*/  LOP3.LUT P0, RZ, R18, 0x7fffffff, RZ, 0xc0, !PT ;  /* 0x7fffffff12ff7812 */ /* 0x000fda000780c0ff */
[----:B------:R-:W-:Y:S01]  /*4870*/  @!P0 MOV R24, R18 ;  /* 0x0000001200188202 */ /* 0x000fe20000000f00 */
[----:B------:R-:W-:Y:S06]  /*4880*/  @!P0 BRA `(.L_x_152) ;  /* 0x0000000000408947 */ /* 0x000fec0003800000 */
[----:B------:R-:W-:-:S13]  /*4890*/  FSETP.GEU.FTZ.AND P0, PT, R18, RZ, PT ;  /* 0x000000ff1200720b */ /* 0x000fda0003f1e000 */
[----:B------:R-:W-:Y:S01]  /*48a0*/  @!P0 MOV R24, 0x7fffffff ;  /* 0x7fffffff00188802 */ /* 0x000fe20000000f00 */
[----:B------:R-:W-:Y:S06]  /*48b0*/  @!P0 BRA `(.L_x_152) ;  /* 0x0000000000348947 */ /* 0x000fec0003800000 */
[----:B------:R-:W-:-:S13]  /*48c0*/  FSETP.GTU.FTZ.AND P0, PT, |R18|, +INF , PT ;  /* 0x7f8000001200780b */ /* 0x000fda0003f1c200 */
[----:B------:R-:W-:Y:S01]  /*48d0*/  @P0 FADD.FTZ R24, R18, 1 ;  /* 0x3f80000012180421 */ /* 0x000fe20000010000 */
[----:B------:R-:W-:Y:S06]  /*48e0*/  @P0 BRA `(.L_x_152) ;  /* 0x0000000000280947 */ /* 0x000fec0003800000 */
[----:B------:R-:W-:-:S13]  /*48f0*/  FSETP.NEU.FTZ.AND P0, PT, |R18|, +INF , PT ;  /* 0x7f8000001200780b */ /* 0x000fda0003f1d200 */
[----:B------:R-:W-:Y:S01]  /*4900*/  @P0 FFMA R23, R18, 1.84467440737095516160e+19, RZ ;  /* 0x5f80000012170823 */ /* 0x000fe200000000ff */
[----:B------:R-:W-:-:S03]  /*4910*/  @!P0 MOV R24, R18 ;  /* 0x0000001200188202 */ /* 0x000fc60000000f00 */
[----:B------:R-:W0:Y:S02]  /*4920*/  @P0 MUFU.RSQ R20, R23 ;  /* 0x0000001700140308 */ /* 0x000e240000001400 */
[----:B0-----:R-:W-:Y:S01]  /*4930*/  @P0 FMUL.FTZ R22, R23, R20 ;  /* 0x0000001417160220 */ /* 0x001fe20000410000 */
[----:B------:R-:W-:-:S03]  /*4940*/  @P0 FMUL.FTZ R20, R20, 0.5 ;  /* 0x3f00000014140820 */ /* 0x000fc60000410000 */
[----:B------:R-:W-:-:S04]  /*4950*/  @P0 FADD.FTZ R21, -R22, -RZ ;  /* 0x800000ff16150221 */ /* 0x000fc80000010100 */
[----:B------:R-:W-:-:S04]  /*4960*/  @P0 FFMA R21, R22, R21, R23 ;  /* 0x0000001516150223 */ /* 0x000fc80000000017 */
[----:B------:R-:W-:-:S04]  /*4970*/  @P0 FFMA R20, R21, R20, R22 ;  /* 0x0000001415140223 */ /* 0x000fc80000000016 */
[----:B------:R-:W-:-:S07]  /*4980*/  @P0 FMUL.FTZ R24, R20, 2.3283064365386962891e-10 ;  /* 0x2f80000014180820 */ /* 0x000fce0000410000 */
.L_x_152:
[----:B------:R-:W-:Y:S01]  /*4990*/  HFMA2 R21, -RZ, RZ, 0, 0 ;  /* 0x00000000ff157431 */ /* 0x000fe200000001ff */
[----:B------:R-:W-:-:S04]  /*49a0*/  MOV R20, R0 ;  /* 0x0000000000147202 */ /* 0x000fc80000000f00 */
[----:B------:R-:W-:Y:S05]  /*49b0*/  RET.REL.NODEC R20 `(calculate_gravity) ;  /* 0xffffffb414907950 */ /* 0x000fea0003c3ffff */
        .weak           $__internal_1_$__cuda_sm3x_div_rn_noftz_f32_slowpath
        .type           $__internal_1_$__cuda_sm3x_div_rn_noftz_f32_slowpath,@function
        .size           $__internal_1_$__cuda_sm3x_div_rn_noftz_f32_slowpath,(.L_x_166 - $__internal_1_$__cuda_sm3x_div_rn_noftz_f32_slowpath)
$__internal_1_$__cuda_sm3x_div_rn_noftz_f32_slowpath:
[----:B------:R-:W-:Y:S01]  /*49c0*/  SHF.R.U32.HI R20, RZ, 0x17, R24 ;  /* 0x00000017ff147819 */ /* 0x000fe20000011618 */
[----:B------:R-:W-:Y:S01]  /*49d0*/  BSSY.RECONVERGENT B3, `(.L_x_153) ;  /* 0x0000062000037945 */ /* 0x000fe20003800200 */
[----:B------:R-:W-:Y:S02]  /*49e0*/  SHF.R.U32.HI R27, RZ, 0x17, R0 ;  /* 0x00000017ff1b7819 */ /* 0x000fe40000011600 */
[----:B------:R-:W-:Y:S02]  /*49f0*/  LOP3.LUT R20, R20, 0xff, RZ, 0xc0, !PT ;  /* 0x000000ff14147812 */ /* 0x000fe400078ec0ff */
[----:B------:R-:W-:Y:S02]  /*4a00*/  LOP3.LUT R27, R27, 0xff, RZ, 0xc0, !PT ;  /* 0x000000ff1b1b7812 */ /* 0x000fe400078ec0ff */
[----:B------:R-:W-:Y:S02]  /*4a10*/  IADD3 R22, PT, PT, R20, -0x1, RZ ;  /* 0xffffffff14167810 */ /* 0x000fe40007ffe0ff */
[----:B------:R-:W-:-:S02]  /*4a20*/  IADD3 R23, PT, PT, R27, -0x1, RZ ;  /* 0xffffffff1b177810 */ /* 0x000fc40007ffe0ff */
[----:B------:R-:W-:-:S04]  /*4a30*/  ISETP.GT.U32.AND P0, PT, R22, 0xfd, PT ;  /* 0x000000fd1600780c */ /* 0x000fc80003f04070 */
[----:B------:R-:W-:-:S13]  /*4a40*/  ISETP.GT.U32.OR P0, PT, R23, 0xfd, P0 ;  /* 0x000000fd1700780c */ /* 0x000fda0000704470 */
[----:B------:R-:W-:Y:S01]  /*4a50*/  @!P0 MOV R21, RZ ;  /* 0x000000ff00158202 */ /* 0x000fe20000000f00 */
[----:B------:R-:W-:Y:S06]  /*4a60*/  @!P0 BRA `(.L_x_154) ;  /* 0x00000000005c8947 */ /* 0x000fec0003800000 */
[----:B------:R-:W-:Y:S02]  /*4a70*/  FSETP.GTU.FTZ.AND P0, PT, |R0|, +INF , PT ;  /* 0x7f8000000000780b */ /* 0x000fe40003f1c200 */
[----:B------:R-:W-:-:S04]  /*4a80*/  FSETP.GTU.FTZ.AND P1, PT, |R24|, +INF , PT ;  /* 0x7f8000001800780b */ /* 0x000fc80003f3c200 */
[----:B------:R-:W-:-:S13]  /*4a90*/  PLOP3.LUT P0, PT, P0, P1, PT, 0xf8, 0x8f ;  /* 0x00000000008f781c */ /* 0x000fda0000703f70 */
[----:B------:R-:W-:Y:S05]  /*4aa0*/  @P0 BRA `(.L_x_155) ;  /* 0x00000004004c0947 */ /* 0x000fea0003800000 */
[----:B------:R-:W-:-:S13]  /*4ab0*/  LOP3.LUT P0, RZ, R24, 0x7fffffff, R0, 0xc8, !PT ;  /* 0x7fffffff18ff7812 */ /* 0x000fda000780c800 */
[----:B------:R-:W-:Y:S05]  /*4ac0*/  @!P0 BRA `(.L_x_156) ;  /* 0x00000004003c8947 */ /* 0x000fea0003800000 */
[----:B------:R-:W-:Y:S02]  /*4ad0*/  FSETP.NEU.FTZ.AND P3, PT, |R0|, +INF , PT ;  /* 0x7f8000000000780b */ /* 0x000fe40003f7d200 */
[----:B------:R-:W-:Y:S02]  /*4ae0*/  FSETP.NEU.FTZ.AND P1, PT, |R24|, +INF , PT ;  /* 0x7f8000001800780b */ /* 0x000fe40003f3d200 */
[----:B------:R-:W-:-:S11]  /*4af0*/  FSETP.NEU.FTZ.AND P0, PT, |R0|, +INF , PT ;  /* 0x7f8000000000780b */ /* 0x000fd60003f1d200 */
[----:B------:R-:W-:Y:S05]  /*4b00*/  @!P1 BRA !P3, `(.L_x_156) ;  /* 0x00000004002c9947 */ /* 0x000fea0005800000 */
[----:B------:R-:W-:-:S04]  /*4b10*/  LOP3.LUT P3, RZ, R0, 0x7fffffff, RZ, 0xc0, !PT ;  /* 0x7fffffff00ff7812 */ /* 0x000fc8000786c0ff */
[----:B------:R-:W-:-:S13]  /*4b20*/  PLOP3.LUT P1, PT, P1, P3, PT, 0x2f, 0xf2 ;  /* 0x0000000000f2781c */ /* 0x000fda0000f26577 */
[----:B------:R-:W-:Y:S05]  /*4b30*/  @P1 BRA `(.L_x_157) ;  /* 0x0000000400181947 */ /* 0x000fea0003800000 */
[----:B------:R-:W-:-:S04]  /*4b40*/  LOP3.LUT P1, RZ, R24, 0x7fffffff, RZ, 0xc0, !PT ;  /* 0x7fffffff18ff7812 */ /* 0x000fc8000782c0ff */
[----:B------:R-:W-:-:S13]  /*4b50*/  PLOP3.LUT P0, PT, P0, P1, PT, 0x2f, 0xf2 ;  /* 0x0000000000f2781c */ /* 0x000fda0000702577 */
[----:B------:R-:W-:Y:S05]  /*4b60*/  @P0 BRA `(.L_x_158) ;  /* 0x0000000400000947 */ /* 0x000fea0003800000 */
[----:B------:R-:W-:Y:S02]  /*4b70*/  ISETP.GE.AND P0, PT, R23, RZ, PT ;  /* 0x000000ff1700720c */ /* 0x000fe40003f06270 */
[----:B------:R-:W-:-:S11]  /*4b80*/  ISETP.GE.AND P1, PT, R22, RZ, PT ;  /* 0x000000ff1600720c */ /* 0x000fd60003f26270 */
[----:B------:R-:W-:Y:S01]  /*4b90*/  @P0 MOV R21, RZ ;  /* 0x000000ff00150202 */ /* 0x000fe20000000f00 */
[----:B------:R-:W-:Y:S01]  /*4ba0*/  @!P0 FFMA R0, R0, 1.84467440737095516160e+19, RZ ;  /* 0x5f80000000008823 */ /* 0x000fe200000000ff */
[----:B------:R-:W-:Y:S01]  /*4bb0*/  @!P0 MOV R21, 0xffffffc0 ;  /* 0xffffffc000158802 */ /* 0x000fe20000000f00 */
[----:B------:R-:W-:-:S03]  /*4bc0*/  @!P1 FFMA R24, R24, 1.84467440737095516160e+19, RZ ;  /* 0x5f80000018189823 */ /* 0x000fc600000000ff */
[----:B------:R-:W-:-:S07]  /*4bd0*/  @!P1 IADD3 R21, PT, PT, R21, 0x40, RZ ;  /* 0x0000004015159810 */ /* 0x000fce0007ffe0ff */
.L_x_154:
[----:B------:R-:W-:Y:S01]  /*4be0*/  LEA R23, R20, 0xc0800000, 0x17 ;  /* 0xc080000014177811 */ /* 0x000fe200078eb8ff */
[----:B------:R-:W-:Y:S01]  /*4bf0*/  BSSY.RECONVERGENT B4, `(.L_x_159) ;  /* 0x0000036000047945 */ /* 0x000fe20003800200 */
[----:B------:R-:W-:Y:S02]  /*4c00*/  IADD3 R27, PT, PT, R27, -0x7f, RZ ;  /* 0xffffff811b1b7810 */ /* 0x000fe40007ffe0ff */
[----:B------:R-:W-:-:S03]  /*4c10*/  IADD3 R24, PT, PT, -R23, R24, RZ ;  /* 0x0000001817187210 */ /* 0x000fc60007ffe1ff */
[----:B------:R-:W-:Y:S01]  /*4c20*/  IMAD R0, R27, -0x800000, R0 ;  /* 0xff8000001b007824 */ /* 0x000fe200078e0200 */
[----:B------:R-:W0:Y:S01]  /*4c30*/  MUFU.RCP R22, R24 ;  /* 0x0000001800167308 */ /* 0x000e220000001000 */
[----:B------:R-:W-:-:S04]  /*4c40*/  FADD.FTZ R25, -R24, -RZ ;  /* 0x800000ff18197221 */ /* 0x000fc80000010100 */
[----:B0-----:R-:W-:-:S04]  /*4c50*/  FFMA R23, R22, R25, 1 ;  /* 0x3f80000016177423 */ /* 0x001fc80000000019 */
[----:B------:R-:W-:-:S04]  /*4c60*/  FFMA R23, R22, R23, R22 ;  /* 0x0000001716177223 */ /* 0x000fc80000000016 */
[----:B------:R-:W-:-:S04]  /*4c70*/  FFMA R22, R0, R23, RZ ;  /* 0x0000001700167223 */ /* 0x000fc800000000ff */
[----:B------:R-:W-:-:S04]  /*4c80*/  FFMA R24, R25, R22, R0 ;  /* 0x0000001619187223 */ /* 0x000fc80000000000 */
[----:B------:R-:W-:Y:S01]  /*4c90*/  FFMA R24, R23, R24, R22 ;  /* 0x0000001817187223 */ /* 0x000fe20000000016 */
[----:B------:R-:W-:-:S03]  /*4ca0*/  IADD3 R22, PT, PT, R27, 0x7f, -R20 ;  /* 0x0000007f1b167810 */ /* 0x000fc60007ffe814 */
[----:B------:R-:W-:Y:S01]  /*4cb0*/  FFMA R25, R25, R24, R0 ;  /* 0x0000001819197223 */ /* 0x000fe20000000000 */
[----:B------:R-:W-:-:S03]  /*4cc0*/  IADD3 R21, PT, PT, R22, R21, RZ ;  /* 0x0000001516157210 */ /* 0x000fc60007ffe0ff */
[----:B------:R-:W-:-:S05]  /*4cd0*/  FFMA R0, R23, R25, R24 ;  /* 0x0000001917007223 */ /* 0x000fca0000000018 */
[----:B------:R-:W-:-:S04]  /*4ce0*/  SHF.R.U32.HI R20, RZ, 0x17, R0 ;  /* 0x00000017ff147819 */ /* 0x000fc80000011600 */
[----:B------:R-:W-:-:S04]  /*4cf0*/  LOP3.LUT R20, R20, 0xff, RZ, 0xc0, !PT ;  /* 0x000000ff14147812 */ /* 0x000fc800078ec0ff */
[----:B------:R-:W-:-:S04]  /*4d00*/  IADD3 R20, PT, PT, R20, R21, RZ ;  /* 0x0000001514147210 */ /* 0x000fc80007ffe0ff */
[----:B------:R-:W-:-:S04]  /*4d10*/  IADD3 R22, PT, PT, R20, -0x1, RZ ;  /* 0xffffffff14167810 */ /* 0x000fc80007ffe0ff */
[----:B------:R-:W-:-:S13]  /*4d20*/  ISETP.GE.U32.AND P0, PT, R22, 0xfe, PT ;  /* 0x000000fe1600780c */ /* 0x000fda0003f06070 */
[----:B------:R-:W-:Y:S05]  /*4d30*/  @!P0 BRA `(.L_x_160) ;  /* 0x0000000000808947 */ /* 0x000fea0003800000 */
[----:B------:R-:W-:-:S13]  /*4d40*/  ISETP.GT.AND P0, PT, R20, 0xfe, PT ;  /* 0x000000fe1400780c */ /* 0x000fda0003f04270 */
[----:B------:R-:W-:Y:S05]  /*4d50*/  @P0 BRA `(.L_x_161) ;  /* 0x00000000006c0947 */ /* 0x000fea0003800000 */
[----:B------:R-:W-:-:S13]  /*4d60*/  ISETP.GE.AND P0, PT, R20, 0x1, PT ;  /* 0x000000011400780c */ /* 0x000fda0003f06270 */
[----:B------:R-:W-:Y:S05]  /*4d70*/  @P0 BRA `(.L_x_162) ;  /* 0x0000000000740947 */ /* 0x000fea0003800000 */
[----:B------:R-:W-:Y:S02]  /*4d80*/  ISETP.GE.AND P0, PT, R20, -0x18, PT ;  /* 0xffffffe81400780c */ /* 0x000fe40003f06270 */
[----:B------:R-:W-:-:S11]  /*4d90*/  LOP3.LUT R0, R0, 0x80000000, RZ, 0xc0, !PT ;  /* 0x8000000000007812 */ /* 0x000fd600078ec0ff */
[----:B------:R-:W-:Y:S05]  /*4da0*/  @!P0 BRA `(.L_x_162) ;  /* 0x0000000000688947 */ /* 0x000fea0003800000 */
[CCC-:B------:R-:W-:Y:S01]  /*4db0*/  FFMA.RZ R21, R23.reuse, R25.reuse, R24.reuse ;  /* 0x0000001917157223 */ /* 0x1c0fe2000000c018 */
[CCC-:B------:R-:W-:Y:S01]  /*4dc0*/  FFMA.RP R22, R23.reuse, R25.reuse, R24.reuse ;  /* 0x0000001917167223 */ /* 0x1c0fe20000008018 */
[----:B------:R-:W-:Y:S01]  /*4dd0*/  FFMA.RM R25, R23, R25, R24 ;  /* 0x0000001917197223 */ /* 0x000fe20000004018 */
[C---:B------:R-:W-:Y:S02]  /*4de0*/  IADD3 R23, PT, PT, R20.reuse, 0x20, RZ ;  /* 0x0000002014177810 */ /* 0x040fe40007ffe0ff */
[----:B------:R-:W-:Y:S02]  /*4df0*/  LOP3.LUT R21, R21, 0x7fffff, RZ, 0xc0, !PT ;  /* 0x007fffff15157812 */ /* 0x000fe400078ec0ff */
[C---:B------:R-:W-:Y:S02]  /*4e00*/  ISETP.NE.AND P3, PT, R20.reuse, RZ, PT ;  /* 0x000000ff1400720c */ /* 0x040fe40003f65270 */
[----:B------:R-:W-:Y:S02]  /*4e10*/  LOP3.LUT R24, R21, 0x800000, RZ, 0xfc, !PT ;  /* 0x0080000015187812 */ /* 0x000fe400078efcff */
[----:B------:R-:W-:-:S02]  /*4e20*/  ISETP.NE.AND P1, PT, R20, RZ, PT ;  /* 0x000000ff1400720c */ /* 0x000fc40003f25270 */
[----:B------:R-:W-:Y:S02]  /*4e30*/  IADD3 R20, PT, PT, -R20, RZ, RZ ;  /* 0x000000ff14147210 */ /* 0x000fe40007ffe1ff */
[----:B------:R-:W-:Y:S02]  /*4e40*/  SHF.L.U32 R23, R24, R23, RZ ;  /* 0x0000001718177219 */ /* 0x000fe400000006ff */
[----:B------:R-:W-:Y:S02]  /*4e50*/  FSETP.NEU.FTZ.AND P0, PT, R22, R25, PT ;  /* 0x000000191600720b */ /* 0x000fe40003f1d000 */
[----:B------:R-:W-:Y:S02]  /*4e60*/  SEL R21, R20, RZ, P3 ;  /* 0x000000ff14157207 */ /* 0x000fe40001800000 */
[----:B------:R-:W-:Y:S02]  /*4e70*/  ISETP.NE.AND P1, PT, R23, RZ, P1 ;  /* 0x000000ff1700720c */ /* 0x000fe40000f25270 */
[----:B------:R-:W-:-:S02]  /*4e80*/  SHF.R.U32.HI R23, RZ, R21, R24 ;  /* 0x00000015ff177219 */ /* 0x000fc40000011618 */
[----:B------:R-:W-:Y:S02]  /*4e90*/  PLOP3.LUT P0, PT, P0, P1, PT, 0xf8, 0x8f ;  /* 0x00000000008f781c */ /* 0x000fe40000703f70 */
[----:B------:R-:W-:Y:S02]  /*4ea0*/  SHF.R.U32.HI R21, RZ, 0x1, R23 ;  /* 0x00000001ff157819 */ /* 0x000fe40000011617 */
[----:B------:R-:W-:-:S04]  /*4eb0*/  SEL R20, RZ, 0x1, !P0 ;  /* 0x00000001ff147807 */ /* 0x000fc80004000000 */
[----:B------:R-:W-:-:S04]  /*4ec0*/  LOP3.LUT R20, R20, 0x1, R21, 0xf8, !PT ;  /* 0x0000000114147812 */ /* 0x000fc800078ef815 */
[----:B------:R-:W-:-:S04]  /*4ed0*/  LOP3.LUT R20, R20, R23, RZ, 0xc0, !PT ;  /* 0x0000001714147212 */ /* 0x000fc800078ec0ff */
[----:B------:R-:W-:-:S04]  /*4ee0*/  IADD3 R21, PT, PT, R21, R20, RZ ;  /* 0x0000001415157210 */ /* 0x000fc80007ffe0ff */
[----:B------:R-:W-:Y:S01]  /*4ef0*/  LOP3.LUT R0, R21, R0, RZ, 0xfc, !PT ;  /* 0x0000000015007212 */ /* 0x000fe200078efcff */
[----:B------:R-:W-:Y:S06]  /*4f00*/  BRA `(.L_x_162) ;  /* 0x0000000000107947 */ /* 0x000fec0003800000 */
.L_x_161:
[----:B------:R-:W-:-:S04]  /*4f10*/  LOP3.LUT R0, R0, 0x80000000, RZ, 0xc0, !PT ;  /* 0x8000000000007812 */ /* 0x000fc800078ec0ff */
[----:B------:R-:W-:Y:S01]  /*4f20*/  LOP3.LUT R0, R0, 0x7f800000, RZ, 0xfc, !PT ;  /* 0x7f80000000007812 */ /* 0x000fe200078efcff */
[----:B------:R-:W-:Y:S06]  /*4f30*/  BRA `(.L_x_162) ;  /* 0x0000000000047947 */ /* 0x000fec0003800000 */
.L_x_160:
[----:B------:R-:W-:-:S07]  /*4f40*/  LEA R0, R21, R0, 0x17 ;  /* 0x0000000015007211 */ /* 0x000fce00078eb8ff */
.L_x_162:
[----:B------:R-:W-:Y:S05]  /*4f50*/  BSYNC.RECONVERGENT B4 ;  /* 0x0000000000047941 */ /* 0x000fea0003800200 */
.L_x_159:
[----:B------:R-:W-:Y:S05]  /*4f60*/  BRA `(.L_x_163) ;  /* 0x0000000000207947 */ /* 0x000fea0003800000 */
.L_x_158:
[----:B------:R-:W-:-:S04]  /*4f70*/  LOP3.LUT R0, R24, 0x80000000, R0, 0x48, !PT ;  /* 0x8000000018007812 */ /* 0x000fc800078e4800 */
[----:B------:R-:W-:Y:S01]  /*4f80*/  LOP3.LUT R0, R0, 0x7f800000, RZ, 0xfc, !PT ;  /* 0x7f80000000007812 */ /* 0x000fe200078efcff */
[----:B------:R-:W-:Y:S06]  /*4f90*/  BRA `(.L_x_163) ;  /* 0x0000000000147947 */ /* 0x000fec0003800000 */
.L_x_157:
[----:B------:R-:W-:Y:S01]  /*4fa0*/  LOP3.LUT R0, R24, 0x80000000, R0, 0x48, !PT ;  /* 0x8000000018007812 */ /* 0x000fe200078e4800 */
[----:B------:R-:W-:Y:S06]  /*4fb0*/  BRA `(.L_x_163) ;  /* 0x00000000000c7947 */ /* 0x000fec0003800000 */
.L_x_156:
[----:B------:R-:W0:Y:S01]  /*4fc0*/  MUFU.RSQ R0, -QNAN ;  /* 0xffc0000000007908 */ /* 0x000e220000001400 */
[----:B------:R-:W-:Y:S05]  /*4fd0*/  BRA `(.L_x_163) ;  /* 0x0000000000047947 */ /* 0x000fea0003800000 */
.L_x_155:
[----:B------:R-:W-:-:S07]  /*4fe0*/  FADD.FTZ R0, R0, R24 ;  /* 0x0000001800007221 */ /* 0x000fce0000010000 */
.L_x_163:
[----:B------:R-:W-:Y:S05]  /*4ff0*/  BSYNC.RECONVERGENT B3 ;  /* 0x0000000000037941 */ /* 0x000fea0003800200 */
.L_x_153:
[----:B------:R-:W-:Y:S01]  /*5000*/  HFMA2 R21, -RZ, RZ, 0, 0 ;  /* 0x00000000ff157431 */ /* 0x000fe200000001ff */
[----:B------:R-:W-:-:S04]  /*5010*/  MOV R20, R18 ;  /* 0x0000001200147202 */ /* 0x000fc80000000f00 */
[----:B0-----:R-:W-:Y:S05]  /*5020*/  RET.REL.NODEC R20 `(calculate_gravity) ;  /* 0xffffffac14f47950 */ /* 0x001fea0003c3ffff */
.L_x_164:
[----:B------:R-:W-:-:S00]  /*5030*/  BRA `(.L_x_164) ;  /* 0xfffffffc00fc7947 */ /* 0x000fc0000383ffff */
[----:B------:R-:W-:-:S00]  /*5040*/  NOP ;  /* 0x0000000000007918 */ /* 0x000fc00000000000 */
        /* <DEDUP_REMOVED lines=11> */
.L_x_166:


//--------------------- .nv.shared.reserved.0     --------------------------
	.section	.nv.shared.reserved.0,"aw",@nobits
	.weak		__nv_reservedSMEM_offset_0_alias
	.size		__nv_reservedSMEM_offset_0_alias, 0, 64
	.other		__nv_reservedSMEM_offset_0_alias,@"STO_CUDA_RESERVED_SHARED STV_DEFAULT"
__nv_reservedSMEM_offset_0_alias:
	.zero		0
	.zero		64


//--------------------- .nv.constant0.calculate_gravity --------------------------
	.section	.nv.constant0.calculate_gravity,"a",@progbits
	.sectionflags	@""
	.align	4
.nv.constant0.calculate_gravity:
	.zero		944


//--------------------- SYMBOLS --------------------------

	.type		.nv.reservedSmem.offset0,@object
	.size		.nv.reservedSmem.offset0,0x4
